// auto-generated by cutlass_sweep.gemm — config: {"arch": "sm_100", "cluster_m": 1, "cluster_n": 1, "dtype": "e4m3", "dtype_b": "e4m3", "layout": "nt", "stages": 3, "tile_k": 32, "tile_m": 64, "tile_n": 256}
#include "cutlass/cutlass.h"
#include "cutlass/gemm/collective/collective_builder.hpp"
#include "cutlass/gemm/device/gemm_universal_adapter.h"
#include "cutlass/gemm/kernel/gemm_universal.hpp"
#include "cutlass/epilogue/collective/collective_builder.hpp"

using ElemA = cutlass::float_e4m3_t;
using ElemB = cutlass::float_e4m3_t;
using ElemCD = cutlass::float_e4m3_t;
using Acc  = float;
using TileShape    = cute::Shape<cute::_64, cute::_256, cute::_32>;
using ClusterShape = cute::Shape<cute::_1, cute::_1, cute::_1>;

using CollectiveEpilogue = typename cutlass::epilogue::collective::CollectiveBuilder<
    cutlass::arch::Sm100, cutlass::arch::OpClassTensorOp,
    TileShape, ClusterShape,
    cutlass::epilogue::collective::EpilogueTileAuto,
    Acc, Acc,
    ElemCD, cutlass::layout::RowMajor, 128 / cutlass::sizeof_bits<ElemCD>::value,
    ElemCD, cutlass::layout::RowMajor, 128 / cutlass::sizeof_bits<ElemCD>::value,
    cutlass::epilogue::collective::EpilogueScheduleAuto
  >::CollectiveOp;

using CollectiveMainloop = typename cutlass::gemm::collective::CollectiveBuilder<
    cutlass::arch::Sm100, cutlass::arch::OpClassTensorOp,
    ElemA, cutlass::layout::RowMajor, 128 / cutlass::sizeof_bits<ElemA>::value,
    ElemB, cutlass::layout::ColumnMajor, 128 / cutlass::sizeof_bits<ElemB>::value,
    Acc,
    TileShape, ClusterShape,
    cutlass::gemm::collective::StageCount<3>,
    cutlass::gemm::collective::KernelScheduleAuto
  >::CollectiveOp;

using GemmKernel = cutlass::gemm::kernel::GemmUniversal<
    cute::Shape<int,int,int,int>,
    CollectiveMainloop,
    CollectiveEpilogue
>;
using Gemm = cutlass::gemm::device::GemmUniversalAdapter<GemmKernel>;

// Force the device kernel symbol into the cubin without needing a host main.
auto* _anchor = &cutlass::device_kernel<GemmKernel>;


// ===== COMPILED SASS (sm_100a) =====

	.target	sm_100a

	.elftype	@"ET_EXEC"


//--------------------- .note.nv.tkinfo           --------------------------
	.section	.note.nv.tkinfo,"",@"SHT_NOTE"
	.sectionflags	@"SHF_NOTE_NV_TKINFO"
	.tkinfo
        /*0018*/ 	.word	0x00000002
        /*0030*/ 	.string	""
        /*0030*/ 	.string	"ptxas"
        /*0030*/ 	.string	"Cuda compilation tools, release 13.0, V13.0.88"
        /*0030*/ 	.string	"Build cuda_13.0.r13.0/compiler.36424714_0"
        /*0030*/ 	.string	"-arch sm_100a -m 64 "



//--------------------- .note.nv.cuinfo           --------------------------
	.section	.note.nv.cuinfo,"",@"SHT_NOTE"
	.sectionflags	@"SHF_NOTE_NV_CUINFO"
        /*0018*/ 	.short	0x0002
        /*001a*/ 	.short	0x0064
        /*001c*/ 	.short	0x0082
	.zero		2


//--------------------- .nv.info                  --------------------------
	.section	.nv.info,"",@"SHT_CUDA_INFO"
	.align	4


	//----- nvinfo : EIATTR_REGCOUNT
	.align		4
        /*0000*/ 	.byte	0x04, 0x2f
        /*0002*/ 	.short	(.L_20 - .L_19)
	.align		4
.L_19:
        /*0004*/ 	.word	index@(_ZN7cutlass13device_kernelINS_4gemm6kernel13GemmUniversalIN4cute5tupleIJiiiiEEENS1_10collective13CollectiveMmaINS1_35MainloopSm100TmaUmmaWarpSpecializedILi3ELi2ELi4ENS5_IJNS4_1CILi1EEESB_SB_EEEEENS5_IJNSA_ILi64EEENSA_ILi256EEENSA_ILi32EEEEEENS_12float_e4m3_tENS5_IJlSB_lEEESI_SJ_NS4_8TiledMMAINS4_8MMA_AtomIJNS4_10MMA_TraitsINS4_19SM100_MMA_F8F6F4_SSEJSI_SI_fSE_SF_NS4_17integral_constantINS4_4UMMA5MajorELSQ_0EEESR_NSO_INSP_7ScaleInELSS_0EEEST_EEEEEENS4_6LayoutISC_NS5_IJNSA_ILi0EEESX_SX_EEEEENS5_IJNS4_10UnderscoreES10_S10_EEEEENS4_13SM90_TMA_LOADENS4_14ComposedLayoutINS4_7SwizzleILi1ELi4ELi3EEENS4_18smem_ptr_flag_bitsILi8EEENSW_INS5_IJNSA_ILi8EEESG_EEENS5_IJSG_SB_EEEEEEEvNS4_8identityES13_S1D_vS1E_EENS_8epilogue10collective18CollectiveEpilogueINS1G_23Sm100TmaWarpSpecializedILi4ELi2ELi32ELb0ELb0EEEJSH_NS5_IJNSW_ISE_SB_EES1L_EEESI_SJ_SI_SJ_NS1G_6fusion15FusionCallbacksIS1K_NS1N_17LinearCombinationISI_fSI_fLNS_15FloatRoundStyleE2EEESH_S1M_JEEENS4_5SM1004TMEM4LOAD26SM100_TMEM_LOAD_16dp32b32xES13_NS14_INS15_ILi2ELi4ELi3EEES18_NSW_INS5_IJS19_SE_EEENS5_IJSE_SB_EEEEEEENS4_39AutoVectorizingCopyWithAssumedAlignmentILi128EEENS4_14SM90_TMA_STOREES21_S23_S23_EEEvvEEEEvNT_6ParamsE)
        /*0008*/ 	.word	0x00000079


	//----- nvinfo : EIATTR_FRAME_SIZE
	.align		4
.L_20:
        /*000c*/ 	.byte	0x04, 0x11
        /*000e*/ 	.short	(.L_22 - .L_21)
	.align		4
.L_21:
        /*0010*/ 	.word	index@($__internal_2_$__cuda_sm10x_tcgen05_guardrail_trap_unallocated_columns_being_dealloced)
        /*0014*/ 	.word	0x00000000


	//----- nvinfo : EIATTR_FRAME_SIZE
	.align		4
.L_22:
        /*0018*/ 	.byte	0x04, 0x11
        /*001a*/ 	.short	(.L_24 - .L_23)
	.align		4
.L_23:
        /*001c*/ 	.word	index@($__internal_1_$__cuda_sm10x_tcgen05_guardrail_trap_phase_invalid_during_alloc)
        /*0020*/ 	.word	0x00000000


	//----- nvinfo : EIATTR_FRAME_SIZE
	.align		4
.L_24:
        /*0024*/ 	.byte	0x04, 0x11
        /*0026*/ 	.short	(.L_26 - .L_25)
	.align		4
.L_25:
        /*0028*/ 	.word	index@($__internal_0_$__cuda_sm10x_tcgen05_guardrail_trap_col_being_dealloced_not_returned_by_alloc)
        /*002c*/ 	.word	0x00000000


	//----- nvinfo : EIATTR_FRAME_SIZE
	.align		4
.L_26:
        /*0030*/ 	.byte	0x04, 0x11
        /*0032*/ 	.short	(.L_28 - .L_27)
	.align		4
.L_27:
        /*0034*/ 	.word	index@(_ZN7cutlass13device_kernelINS_4gemm6kernel13GemmUniversalIN4cute5tupleIJiiiiEEENS1_10collective13CollectiveMmaINS1_35MainloopSm100TmaUmmaWarpSpecializedILi3ELi2ELi4ENS5_IJNS4_1CILi1EEESB_SB_EEEEENS5_IJNSA_ILi64EEENSA_ILi256EEENSA_ILi32EEEEEENS_12float_e4m3_tENS5_IJlSB_lEEESI_SJ_NS4_8TiledMMAINS4_8MMA_AtomIJNS4_10MMA_TraitsINS4_19SM100_MMA_F8F6F4_SSEJSI_SI_fSE_SF_NS4_17integral_constantINS4_4UMMA5MajorELSQ_0EEESR_NSO_INSP_7ScaleInELSS_0EEEST_EEEEEENS4_6LayoutISC_NS5_IJNSA_ILi0EEESX_SX_EEEEENS5_IJNS4_10UnderscoreES10_S10_EEEEENS4_13SM90_TMA_LOADENS4_14ComposedLayoutINS4_7SwizzleILi1ELi4ELi3EEENS4_18smem_ptr_flag_bitsILi8EEENSW_INS5_IJNSA_ILi8EEESG_EEENS5_IJSG_SB_EEEEEEEvNS4_8identityES13_S1D_vS1E_EENS_8epilogue10collective18CollectiveEpilogueINS1G_23Sm100TmaWarpSpecializedILi4ELi2ELi32ELb0ELb0EEEJSH_NS5_IJNSW_ISE_SB_EES1L_EEESI_SJ_SI_SJ_NS1G_6fusion15FusionCallbacksIS1K_NS1N_17LinearCombinationISI_fSI_fLNS_15FloatRoundStyleE2EEESH_S1M_JEEENS4_5SM1004TMEM4LOAD26SM100_TMEM_LOAD_16dp32b32xES13_NS14_INS15_ILi2ELi4ELi3EEES18_NSW_INS5_IJS19_SE_EEENS5_IJSE_SB_EEEEEEENS4_39AutoVectorizingCopyWithAssumedAlignmentILi128EEENS4_14SM90_TMA_STOREES21_S23_S23_EEEvvEEEEvNT_6ParamsE)
        /*0038*/ 	.word	0x00000000


	//----- nvinfo : EIATTR_MIN_STACK_SIZE
	.align		4
.L_28:
        /*003c*/ 	.byte	0x04, 0x12
        /*003e*/ 	.short	(.L_30 - .L_29)
	.align		4
.L_29:
        /*0040*/ 	.word	index@(_ZN7cutlass13device_kernelINS_4gemm6kernel13GemmUniversalIN4cute5tupleIJiiiiEEENS1_10collective13CollectiveMmaINS1_35MainloopSm100TmaUmmaWarpSpecializedILi3ELi2ELi4ENS5_IJNS4_1CILi1EEESB_SB_EEEEENS5_IJNSA_ILi64EEENSA_ILi256EEENSA_ILi32EEEEEENS_12float_e4m3_tENS5_IJlSB_lEEESI_SJ_NS4_8TiledMMAINS4_8MMA_AtomIJNS4_10MMA_TraitsINS4_19SM100_MMA_F8F6F4_SSEJSI_SI_fSE_SF_NS4_17integral_constantINS4_4UMMA5MajorELSQ_0EEESR_NSO_INSP_7ScaleInELSS_0EEEST_EEEEEENS4_6LayoutISC_NS5_IJNSA_ILi0EEESX_SX_EEEEENS5_IJNS4_10UnderscoreES10_S10_EEEEENS4_13SM90_TMA_LOADENS4_14ComposedLayoutINS4_7SwizzleILi1ELi4ELi3EEENS4_18smem_ptr_flag_bitsILi8EEENSW_INS5_IJNSA_ILi8EEESG_EEENS5_IJSG_SB_EEEEEEEvNS4_8identityES13_S1D_vS1E_EENS_8epilogue10collective18CollectiveEpilogueINS1G_23Sm100TmaWarpSpecializedILi4ELi2ELi32ELb0ELb0EEEJSH_NS5_IJNSW_ISE_SB_EES1L_EEESI_SJ_SI_SJ_NS1G_6fusion15FusionCallbacksIS1K_NS1N_17LinearCombinationISI_fSI_fLNS_15FloatRoundStyleE2EEESH_S1M_JEEENS4_5SM1004TMEM4LOAD26SM100_TMEM_LOAD_16dp32b32xES13_NS14_INS15_ILi2ELi4ELi3EEES18_NSW_INS5_IJS19_SE_EEENS5_IJSE_SB_EEEEEEENS4_39AutoVectorizingCopyWithAssumedAlignmentILi128EEENS4_14SM90_TMA_STOREES21_S23_S23_EEEvvEEEEvNT_6ParamsE)
        /*0044*/ 	.word	0x00000000
.L_30:


//--------------------- .nv.compat                --------------------------
	.section	.nv.compat,"",@"SHT_CUDA_COMPAT_INFO"
	.align	4
        /*0000*/ 	.byte	0x02, 0x09, 0x01, 0x00, 0x02, 0x02, 0x02, 0x00, 0x02, 0x05, 0x05, 0x00, 0x03, 0x07, 0x01, 0x01
        /*0010*/ 	.byte	0x02, 0x03, 0x01, 0x00, 0x02, 0x06, 0x01, 0x00, 0x04, 0x0b, 0x08, 0x00, 0x09, 0x00, 0x00, 0x00
        /*0020*/ 	.byte	0x00, 0x00, 0x00, 0x00


//--------------------- .nv.info._ZN7cutlass13device_kernelINS_4gemm6kernel13GemmUniversalIN4cute5tupleIJiiiiEEENS1_10collective13CollectiveMmaINS1_35MainloopSm100TmaUmmaWarpSpecializedILi3ELi2ELi4ENS5_IJNS4_1CILi1EEESB_SB_EEEEENS5_IJNSA_ILi64EEENSA_ILi256EEENSA_ILi32EEEEEENS_12float_e4m3_tENS5_IJlSB_lEEESI_SJ_NS4_8TiledMMAINS4_8MMA_AtomIJNS4_10MMA_TraitsINS4_19SM100_MMA_F8F6F4_SSEJSI_SI_fSE_SF_NS4_17integral_constantINS4_4UMMA5MajorELSQ_0EEESR_NSO_INSP_7ScaleInELSS_0EEEST_EEEEEENS4_6LayoutISC_NS5_IJNSA_ILi0EEESX_SX_EEEEENS5_IJNS4_10UnderscoreES10_S10_EEEEENS4_13SM90_TMA_LOADENS4_14ComposedLayoutINS4_7SwizzleILi1ELi4ELi3EEENS4_18smem_ptr_flag_bitsILi8EEENSW_INS5_IJNSA_ILi8EEESG_EEENS5_IJSG_SB_EEEEEEEvNS4_8identityES13_S1D_vS1E_EENS_8epilogue10collective18CollectiveEpilogueINS1G_23Sm100TmaWarpSpecializedILi4ELi2ELi32ELb0ELb0EEEJSH_NS5_IJNSW_ISE_SB_EES1L_EEESI_SJ_SI_SJ_NS1G_6fusion15FusionCallbacksIS1K_NS1N_17LinearCombinationISI_fSI_fLNS_15FloatRoundStyleE2EEESH_S1M_JEEENS4_5SM1004TMEM4LOAD26SM100_TMEM_LOAD_16dp32b32xES13_NS14_INS15_ILi2ELi4ELi3EEES18_NSW_INS5_IJS19_SE_EEENS5_IJSE_SB_EEEEEEENS4_39AutoVectorizingCopyWithAssumedAlignmentILi128EEENS4_14SM90_TMA_STOREES21_S23_S23_EEEvvEEEEvNT_6ParamsE --------------------------
	.section	.nv.info._ZN7cutlass13device_kernelINS_4gemm6kernel13GemmUniversalIN4cute5tupleIJiiiiEEENS1_10collective13CollectiveMmaINS1_35MainloopSm100TmaUmmaWarpSpecializedILi3ELi2ELi4ENS5_IJNS4_1CILi1EEESB_SB_EEEEENS5_IJNSA_ILi64EEENSA_ILi256EEENSA_ILi32EEEEEENS_12float_e4m3_tENS5_IJlSB_lEEESI_SJ_NS4_8TiledMMAINS4_8MMA_AtomIJNS4_10MMA_TraitsINS4_19SM100_MMA_F8F6F4_SSEJSI_SI_fSE_SF_NS4_17integral_constantINS4_4UMMA5MajorELSQ_0EEESR_NSO_INSP_7ScaleInELSS_0EEEST_EEEEEENS4_6LayoutISC_NS5_IJNSA_ILi0EEESX_SX_EEEEENS5_IJNS4_10UnderscoreES10_S10_EEEEENS4_13SM90_TMA_LOADENS4_14ComposedLayoutINS4_7SwizzleILi1ELi4ELi3EEENS4_18smem_ptr_flag_bitsILi8EEENSW_INS5_IJNSA_ILi8EEESG_EEENS5_IJSG_SB_EEEEEEEvNS4_8identityES13_S1D_vS1E_EENS_8epilogue10collective18CollectiveEpilogueINS1G_23Sm100TmaWarpSpecializedILi4ELi2ELi32ELb0ELb0EEEJSH_NS5_IJNSW_ISE_SB_EES1L_EEESI_SJ_SI_SJ_NS1G_6fusion15FusionCallbacksIS1K_NS1N_17LinearCombinationISI_fSI_fLNS_15FloatRoundStyleE2EEESH_S1M_JEEENS4_5SM1004TMEM4LOAD26SM100_TMEM_LOAD_16dp32b32xES13_NS14_INS15_ILi2ELi4ELi3EEES18_NSW_INS5_IJS19_SE_EEENS5_IJSE_SB_EEEEEEENS4_39AutoVectorizingCopyWithAssumedAlignmentILi128EEENS4_14SM90_TMA_STOREES21_S23_S23_EEEvvEEEEvNT_6ParamsE,"",@"SHT_CUDA_INFO"
	.sectionflags	@""
	.align	4


	//----- nvinfo : EIATTR_CUDA_API_VERSION
	.align		4
        /*0000*/ 	.byte	0x04, 0x37
        /*0002*/ 	.short	(.L_32 - .L_31)
.L_31:
        /*0004*/ 	.word	0x00000082


	//----- nvinfo : EIATTR_KPARAM_INFO
	.align		4
.L_32:
        /*0008*/ 	.byte	0x04, 0x17
        /*000a*/ 	.short	(.L_34 - .L_33)
.L_33:
        /*000c*/ 	.word	0x00000000
        /*0010*/ 	.short	0x0000
        /*0012*/ 	.short	0x0000
        /*0014*/ 	.byte	0x00, 0xf0, 0x01, 0x20


	//----- nvinfo : EIATTR_AT_ENTRY_FRAGMENTS
	.align		4
.L_34:
        /*0018*/ 	.byte	0x04, 0x4f
        /*001a*/ 	.short	(.L_36 - .L_35)


	//   ....[0]....
.L_35:
        /*001c*/ 	.word	0x00000006


	//----- nvinfo : EIATTR_RESERVED_SMEM_USED
	.align		4
.L_36:
        /*0020*/ 	.byte	0x01, 0x41
	.zero		2


	//----- nvinfo : EIATTR_SPARSE_MMA_MASK
	.align		4
        /*0024*/ 	.byte	0x03, 0x50
        /*0026*/ 	.short	0x0000


	//----- nvinfo : EIATTR_TCGEN05_1CTA_USED
	.align		4
        /*0028*/ 	.byte	0x01, 0x51
	.zero		2


	//----- nvinfo : EIATTR_MAXREG_COUNT
	.align		4
        /*002c*/ 	.byte	0x03, 0x1b
        /*002e*/ 	.short	0x00ff


	//----- nvinfo : EIATTR_NUM_BARRIERS
	.align		4
        /*0030*/ 	.byte	0x02, 0x4c
        /*0032*/ 	.byte	0x07
	.zero		1


	//----- nvinfo : EIATTR_EXTERNS
	.align		4
        /*0034*/ 	.byte	0x04, 0x0f
        /*0036*/ 	.short	(.L_38 - .L_37)


	//   ....[0]....
	.align		4
.L_37:
        /*0038*/ 	.word	index@(__assertfail)


	//----- nvinfo : EIATTR_MERCURY_ISA_VERSION
	.align		4
.L_38:
        /*003c*/ 	.byte	0x03, 0x5f
        /*003e*/ 	.short	0x0101


	//----- nvinfo : EIATTR_INT_WARP_WIDE_INSTR_OFFSETS
	.align		4
        /*0040*/ 	.byte	0x04, 0x31
        /*0042*/ 	.short	(.L_40 - .L_39)


	//   ....[0]....
.L_39:
        /*0044*/ 	.word	0x00001dc0


	//   ....[1]....
        /*0048*/ 	.word	0x00003680


	//   ....[2]....
        /*004c*/ 	.word	0x000036b0


	//   ....[3]....
        /*0050*/ 	.word	0x00003700


	//   ....[4]....
        /*0054*/ 	.word	0x00004020


	//   ....[5]....
        /*0058*/ 	.word	0x00004080


	//   ....[6]....
        /*005c*/ 	.word	0x00004160


	//   ....[7]....
        /*0060*/ 	.word	0x000041d0


	//   ....[8]....
        /*0064*/ 	.word	0x000042e0


	//   ....[9]....
        /*0068*/ 	.word	0x00004370


	//   ....[10]....
        /*006c*/ 	.word	0x00004540


	//   ....[11]....
        /*0070*/ 	.word	0x000046a0


	//----- nvinfo : EIATTR_COOP_GROUP_MASK_REGIDS
	.align		4
.L_40:
        /*0074*/ 	.byte	0x04, 0x29
        /*0076*/ 	.short	(.L_42 - .L_41)


	//   ....[0]....
.L_41:
        /*0078*/ 	.word	0xffffffff


	//   ....[1]....
        /*007c*/ 	.word	0xffffffff


	//   ....[2]....
        /*0080*/ 	.word	0xffffffff


	//   ....[3]....
        /*0084*/ 	.word	0xffffffff


	//   ....[4]....
        /*0088*/ 	.word	0xffffffff


	//   ....[5]....
        /*008c*/ 	.word	0xffffffff


	//   ....[6]....
        /*0090*/ 	.word	0xffffffff


	//   ....[7]....
        /*0094*/ 	.word	0xffffffff


	//   ....[8]....
        /*0098*/ 	.word	0xffffffff


	//   ....[9]....
        /*009c*/ 	.word	0xffffffff


	//   ....[10]....
        /*00a0*/ 	.word	0xffffffff


	//   ....[11]....
        /*00a4*/ 	.word	0xffffffff


	//   ....[12]....
        /*00a8*/ 	.word	0xffffffff


	//----- nvinfo : EIATTR_COOP_GROUP_INSTR_OFFSETS
	.align		4
.L_42:
        /*00ac*/ 	.byte	0x04, 0x28
        /*00ae*/ 	.short	(.L_44 - .L_43)


	//   ....[0]....
.L_43:
        /*00b0*/ 	.word	0x00000090


	//   ....[1]....
        /*00b4*/ 	.word	0x000004d0


	//   ....[2]....
        /*00b8*/ 	.word	0x00000620


	//   ....[3]....
        /*00bc*/ 	.word	0x000007c0


	//   ....[4]....
        /*00c0*/ 	.word	0x000008c0


	//   ....[5]....
        /*00c4*/ 	.word	0x00000a30


	//   ....[6]....
        /*00c8*/ 	.word	0x00000bd0


	//   ....[7]....
        /*00cc*/ 	.word	0x00001ca0


	//   ....[8]....
        /*00d0*/ 	.word	0x000029f0


	//   ....[9]....
        /*00d4*/ 	.word	0x00002c00


	//   ....[10]....
        /*00d8*/ 	.word	0x00002c30


	//   ....[11]....
        /*00dc*/ 	.word	0x00003570


	//   ....[12]....
        /*00e0*/ 	.word	0x000037a0


	//----- nvinfo : EIATTR_VRC_CTA_INIT_COUNT
	.align		4
.L_44:
        /*00e4*/ 	.byte	0x02, 0x4a
        /*00e6*/ 	.byte	0x80
	.zero		1


	//----- nvinfo : EIATTR_SYSCALL_OFFSETS
	.align		4
        /*00e8*/ 	.byte	0x04, 0x46
        /*00ea*/ 	.short	(.L_46 - .L_45)


	//   ....[0]....
.L_45:
        /*00ec*/ 	.word	0x00005120


	//   ....[1]....
        /*00f0*/ 	.word	0x00005260


	//   ....[2]....
        /*00f4*/ 	.word	0x00005a60


	//   ....[3]....
        /*00f8*/ 	.word	0x00006800


	//   ....[4]....
        /*00fc*/ 	.word	0x00007560


	//   ....[5]....
        /*0100*/ 	.word	0x000082f0


	//----- nvinfo : EIATTR_MBARRIER_INSTR_OFFSETS
	.align		4
.L_46:
        /*0104*/ 	.byte	0x04, 0x39
        /*0106*/ 	.short	(.L_48 - .L_47)


	//   ....[0]....
.L_47:
        /*0108*/ 	.word	0x000005b0
        /*010c*/ 	.word	0x000000ff
        /*0110*/ 	.word	0x00000000
        /*0114*/ 	.short	0x0100
        /*0116*/ 	.byte	0x05
	.zero		1


	//   ....[1]....
        /*0118*/ 	.word	0x000005c0
        /*011c*/ 	.word	0x000000ff
        /*0120*/ 	.word	0x00000018
        /*0124*/ 	.short	0x0100
        /*0126*/ 	.byte	0x05
	.zero		1


	//   ....[2]....
        /*0128*/ 	.word	0x000005d0
        /*012c*/ 	.word	0x000000ff
        /*0130*/ 	.word	0x00000008
        /*0134*/ 	.short	0x0100
        /*0136*/ 	.byte	0x05
	.zero		1


	//   ....[3]....
        /*0138*/ 	.word	0x000005e0
        /*013c*/ 	.word	0x000000ff
        /*0140*/ 	.word	0x00000020
        /*0144*/ 	.short	0x0100
        /*0146*/ 	.byte	0x05
	.zero		1


	//   ....[4]....
        /*0148*/ 	.word	0x000005f0
        /*014c*/ 	.word	0x000000ff
        /*0150*/ 	.word	0x00000010
        /*0154*/ 	.short	0x0100
        /*0156*/ 	.byte	0x05
	.zero		1


	//   ....[5]....
        /*0158*/ 	.word	0x00000600
        /*015c*/ 	.word	0x000000ff
        /*0160*/ 	.word	0x00000028
        /*0164*/ 	.short	0x0100
        /*0166*/ 	.byte	0x05
	.zero		1


	//   ....[6]....
        /*0168*/ 	.word	0x00000730
        /*016c*/ 	.word	0x000000ff
        /*0170*/ 	.word	0x00000030
        /*0174*/ 	.short	0x0100
        /*0176*/ 	.byte	0x07
	.zero		1


	//   ....[7]....
        /*0178*/ 	.word	0x00000740
        /*017c*/ 	.word	0x000000ff
        /*0180*/ 	.word	0x00000050
        /*0184*/ 	.short	0x0100
        /*0186*/ 	.byte	0x07
	.zero		1


	//   ....[8]....
        /*0188*/ 	.word	0x00000750
        /*018c*/ 	.word	0x000000ff
        /*0190*/ 	.word	0x00000038
        /*0194*/ 	.short	0x0100
        /*0196*/ 	.byte	0x07
	.zero		1


	//   ....[9]....
        /*0198*/ 	.word	0x00000760
        /*019c*/ 	.word	0x000000ff
        /*01a0*/ 	.word	0x00000058
        /*01a4*/ 	.short	0x0100
        /*01a6*/ 	.byte	0x07
	.zero		1


	//   ....[10]....
        /*01a8*/ 	.word	0x00000770
        /*01ac*/ 	.word	0x000000ff
        /*01b0*/ 	.word	0x00000040
        /*01b4*/ 	.short	0x0100
        /*01b6*/ 	.byte	0x07
	.zero		1


	//   ....[11]....
        /*01b8*/ 	.word	0x00000780
        /*01bc*/ 	.word	0x000000ff
        /*01c0*/ 	.word	0x00000060
        /*01c4*/ 	.short	0x0100
        /*01c6*/ 	.byte	0x07
	.zero		1


	//   ....[12]....
        /*01c8*/ 	.word	0x00000790
        /*01cc*/ 	.word	0x000000ff
        /*01d0*/ 	.word	0x00000048
        /*01d4*/ 	.short	0x0100
        /*01d6*/ 	.byte	0x07
	.zero		1


	//   ....[13]....
        /*01d8*/ 	.word	0x000007a0
        /*01dc*/ 	.word	0x000000ff
        /*01e0*/ 	.word	0x00000068
        /*01e4*/ 	.short	0x0100
        /*01e6*/ 	.byte	0x07
	.zero		1


	//   ....[14]....
        /*01e8*/ 	.word	0x00000890
        /*01ec*/ 	.word	0x000000ff
        /*01f0*/ 	.word	0x00000070
        /*01f4*/ 	.short	0x0100
        /*01f6*/ 	.byte	0x05
	.zero		1


	//   ....[15]....
        /*01f8*/ 	.word	0x000008a0
        /*01fc*/ 	.word	0x000000ff
        /*0200*/ 	.word	0x00000078
        /*0204*/ 	.short	0x0100
        /*0206*/ 	.byte	0x05
	.zero		1


	//   ....[16]....
        /*0208*/ 	.word	0x000009e0
        /*020c*/ 	.word	0x000000ff
        /*0210*/ 	.word	0x00000080
        /*0214*/ 	.short	0x0100
        /*0216*/ 	.byte	0x05
	.zero		1


	//   ....[17]....
        /*0218*/ 	.word	0x000009f0
        /*021c*/ 	.word	0x000000ff
        /*0220*/ 	.word	0x00000090
        /*0224*/ 	.short	0x0100
        /*0226*/ 	.byte	0x05
	.zero		1


	//   ....[18]....
        /*0228*/ 	.word	0x00000a00
        /*022c*/ 	.word	0x000000ff
        /*0230*/ 	.word	0x00000088
        /*0234*/ 	.short	0x0100
        /*0236*/ 	.byte	0x05
	.zero		1


	//   ....[19]....
        /*0238*/ 	.word	0x00000a10
        /*023c*/ 	.word	0x000000ff
        /*0240*/ 	.word	0x00000098
        /*0244*/ 	.short	0x0100
        /*0246*/ 	.byte	0x05
	.zero		1


	//   ....[20]....
        /*0248*/ 	.word	0x00000b40
        /*024c*/ 	.word	0x000000ff
        /*0250*/ 	.word	0x000000a0
        /*0254*/ 	.short	0x0100
        /*0256*/ 	.byte	0x07
	.zero		1


	//   ....[21]....
        /*0258*/ 	.word	0x00000b50
        /*025c*/ 	.word	0x000000ff
        /*0260*/ 	.word	0x000000c0
        /*0264*/ 	.short	0x0100
        /*0266*/ 	.byte	0x07
	.zero		1


	//   ....[22]....
        /*0268*/ 	.word	0x00000b60
        /*026c*/ 	.word	0x000000ff
        /*0270*/ 	.word	0x000000a8
        /*0274*/ 	.short	0x0100
        /*0276*/ 	.byte	0x07
	.zero		1


	//   ....[23]....
        /*0278*/ 	.word	0x00000b70
        /*027c*/ 	.word	0x000000ff
        /*0280*/ 	.word	0x000000c8
        /*0284*/ 	.short	0x0100
        /*0286*/ 	.byte	0x07
	.zero		1


	//   ....[24]....
        /*0288*/ 	.word	0x00000b80
        /*028c*/ 	.word	0x000000ff
        /*0290*/ 	.word	0x000000b0
        /*0294*/ 	.short	0x0100
        /*0296*/ 	.byte	0x07
	.zero		1


	//   ....[25]....
        /*0298*/ 	.word	0x00000b90
        /*029c*/ 	.word	0x000000ff
        /*02a0*/ 	.word	0x000000d0
        /*02a4*/ 	.short	0x0100
        /*02a6*/ 	.byte	0x07
	.zero		1


	//   ....[26]....
        /*02a8*/ 	.word	0x00000ba0
        /*02ac*/ 	.word	0x000000ff
        /*02b0*/ 	.word	0x000000b8
        /*02b4*/ 	.short	0x0100
        /*02b6*/ 	.byte	0x07
	.zero		1


	//   ....[27]....
        /*02b8*/ 	.word	0x00000bb0
        /*02bc*/ 	.word	0x000000ff
        /*02c0*/ 	.word	0x000000d8
        /*02c4*/ 	.short	0x0100
        /*02c6*/ 	.byte	0x07
	.zero		1


	//   ....[28]....
        /*02c8*/ 	.word	0x00000ca0
        /*02cc*/ 	.word	0x000000ff
        /*02d0*/ 	.word	0x000000e0
        /*02d4*/ 	.short	0x0100
        /*02d6*/ 	.byte	0x05
	.zero		1


	//   ....[29]....
        /*02d8*/ 	.word	0x00000cb0
        /*02dc*/ 	.word	0x000000ff
        /*02e0*/ 	.word	0x000000f0
        /*02e4*/ 	.short	0x0100
        /*02e6*/ 	.byte	0x05
	.zero		1


	//   ....[30]....
        /*02e8*/ 	.word	0x00000cc0
        /*02ec*/ 	.word	0x000000ff
        /*02f0*/ 	.word	0x000000e8
        /*02f4*/ 	.short	0x0100
        /*02f6*/ 	.byte	0x05
	.zero		1


	//   ....[31]....
        /*02f8*/ 	.word	0x00000cd0
        /*02fc*/ 	.word	0x000000ff
        /*0300*/ 	.word	0x000000f8
        /*0304*/ 	.short	0x0100
        /*0306*/ 	.byte	0x05
	.zero		1


	//   ....[32]....
        /*0308*/ 	.word	0x000015a0
        /*030c*/ 	.word	0x00000002
        /*0310*/ 	.word	0x000000f0
        /*0314*/ 	.short	0x010a
        /*0316*/ 	.byte	0xff
	.zero		1


	//   ....[33]....
        /*0318*/ 	.word	0x000015d0
        /*031c*/ 	.word	0x00000002
        /*0320*/ 	.word	0x000000e0
        /*0324*/ 	.short	0x0101
        /*0326*/ 	.byte	0xff
	.zero		1


	//   ....[34]....
        /*0328*/ 	.word	0x000016a0
        /*032c*/ 	.word	0x000000ff
        /*0330*/ 	.word	0x00000018
        /*0334*/ 	.short	0x010a
        /*0336*/ 	.byte	0x08
	.zero		1


	//   ....[35]....
        /*0338*/ 	.word	0x00001740
        /*033c*/ 	.word	0x000000ff
        /*0340*/ 	.word	0x00000018
        /*0344*/ 	.short	0x010a
        /*0346*/ 	.byte	0x21
	.zero		1


	//   ....[36]....
        /*0348*/ 	.word	0x00001890
        /*034c*/ 	.word	0x000000ff
        /*0350*/ 	.word	0x00000018
        /*0354*/ 	.short	0x010a
        /*0356*/ 	.byte	0x08
	.zero		1


	//   ....[37]....
        /*0358*/ 	.word	0x000019a0
        /*035c*/ 	.word	0x000000ff
        /*0360*/ 	.word	0x00000078
        /*0364*/ 	.short	0x0101
        /*0366*/ 	.byte	0x04
	.zero		1


	//   ....[38]....
        /*0368*/ 	.word	0x000019c0
        /*036c*/ 	.word	0x000000ff
        /*0370*/ 	.word	0x00000018
        /*0374*/ 	.short	0x010a
        /*0376*/ 	.byte	0x08
	.zero		1


	//   ....[39]....
        /*0378*/ 	.word	0x00001a40
        /*037c*/ 	.word	0x000000ff
        /*0380*/ 	.word	0x00000018
        /*0384*/ 	.short	0x010a
        /*0386*/ 	.byte	0x11
	.zero		1


	//   ....[40]....
        /*0388*/ 	.word	0x00001b90
        /*038c*/ 	.word	0x000000ff
        /*0390*/ 	.word	0x00000018
        /*0394*/ 	.short	0x010a
        /*0396*/ 	.byte	0x08
	.zero		1


	//   ....[41]....
        /*0398*/ 	.word	0x00001cd0
        /*039c*/ 	.word	0x00000002
        /*03a0*/ 	.word	0x00000080
        /*03a4*/ 	.short	0x010a
        /*03a6*/ 	.byte	0xff
	.zero		1


	//   ....[42]....
        /*03a8*/ 	.word	0x00001d90
        /*03ac*/ 	.word	0x00000002
        /*03b0*/ 	.word	0x00000000
        /*03b4*/ 	.short	0x0101
        /*03b6*/ 	.byte	0xff
	.zero		1


	//   ....[43]....
        /*03b8*/ 	.word	0x000022f0
        /*03bc*/ 	.word	0x000000ff
        /*03c0*/ 	.word	0x00000000
        /*03c4*/ 	.short	0x010a
        /*03c6*/ 	.byte	0x05
	.zero		1


	//   ....[44]....
        /*03c8*/ 	.word	0x00002380
        /*03cc*/ 	.word	0x000000ff
        /*03d0*/ 	.word	0x00000000
        /*03d4*/ 	.short	0x010a
        /*03d6*/ 	.byte	0x05
	.zero		1


	//   ....[45]....
        /*03d8*/ 	.word	0x00002420
        /*03dc*/ 	.word	0x00000000
        /*03e0*/ 	.word	0x00000000
        /*03e4*/ 	.short	0x010a
        /*03e6*/ 	.byte	0xff
	.zero		1


	//   ....[46]....
        /*03e8*/ 	.word	0x00002540
        /*03ec*/ 	.word	0x00000000
        /*03f0*/ 	.word	0x000000e0
        /*03f4*/ 	.short	0x010a
        /*03f6*/ 	.byte	0xff
	.zero		1


	//   ....[47]....
        /*03f8*/ 	.word	0x000025b0
        /*03fc*/ 	.word	0x00000000
        /*0400*/ 	.word	0x00000000
        /*0404*/ 	.short	0x0101
        /*0406*/ 	.byte	0xff
	.zero		1


	//   ....[48]....
        /*0408*/ 	.word	0x000025d0
        /*040c*/ 	.word	0x000000ff
        /*0410*/ 	.word	0x00000090
        /*0414*/ 	.short	0x010a
        /*0416*/ 	.byte	0x05
	.zero		1


	//   ....[49]....
        /*0418*/ 	.word	0x000026f0
        /*041c*/ 	.word	0x00000000
        /*0420*/ 	.word	0x00000080
        /*0424*/ 	.short	0x010a
        /*0426*/ 	.byte	0xff
	.zero		1


	//   ....[50]....
        /*0428*/ 	.word	0x000027f0
        /*042c*/ 	.word	0x00000000
        /*0430*/ 	.word	0x00000000
        /*0434*/ 	.short	0x0101
        /*0436*/ 	.byte	0xff
	.zero		1


	//   ....[51]....
        /*0438*/ 	.word	0x00002880
        /*043c*/ 	.word	0x000000ff
        /*0440*/ 	.word	0x00000090
        /*0444*/ 	.short	0x0106
        /*0446*/ 	.byte	0x05
	.zero		1


	//   ....[52]....
        /*0448*/ 	.word	0x000028a0
        /*044c*/ 	.word	0x000000ff
        /*0450*/ 	.word	0x00000090
        /*0454*/ 	.short	0x010a
        /*0456*/ 	.byte	0x05
	.zero		1


	//   ....[53]....
        /*0458*/ 	.word	0x00002930
        /*045c*/ 	.word	0x000000ff
        /*0460*/ 	.word	0x00000090
        /*0464*/ 	.short	0x0106
        /*0466*/ 	.byte	0x04
	.zero		1


	//   ....[54]....
        /*0468*/ 	.word	0x00002970
        /*046c*/ 	.word	0x00000000
        /*0470*/ 	.word	0x00000090
        /*0474*/ 	.short	0x010a
        /*0476*/ 	.byte	0xff
	.zero		1


	//   ....[55]....
        /*0478*/ 	.word	0x00002e50
        /*047c*/ 	.word	0x00000000
        /*0480*/ 	.word	0x00000080
        /*0484*/ 	.short	0x010a
        /*0486*/ 	.byte	0xff
	.zero		1


	//   ....[56]....
        /*0488*/ 	.word	0x00002f50
        /*048c*/ 	.word	0x00000003
        /*0490*/ 	.word	0x00000000
        /*0494*/ 	.short	0x0101
        /*0496*/ 	.byte	0xff
	.zero		1


	//   ....[57]....
        /*0498*/ 	.word	0x00002f60
        /*049c*/ 	.word	0x000000ff
        /*04a0*/ 	.word	0x00000000
        /*04a4*/ 	.short	0x010a
        /*04a6*/ 	.byte	0x04
	.zero		1


	//   ....[58]....
        /*04a8*/ 	.word	0x00002f80
        /*04ac*/ 	.word	0x000000ff
        /*04b0*/ 	.word	0x000000c0
        /*04b4*/ 	.short	0x010a
        /*04b6*/ 	.byte	0x09
	.zero		1


	//   ....[59]....
        /*04b8*/ 	.word	0x000030c0
        /*04bc*/ 	.word	0x000000ff
        /*04c0*/ 	.word	0x00000000
        /*04c4*/ 	.short	0x010a
        /*04c6*/ 	.byte	0x07
	.zero		1


	//   ....[60]....
        /*04c8*/ 	.word	0x000031f0
        /*04cc*/ 	.word	0x000000ff
        /*04d0*/ 	.word	0x00000000
        /*04d4*/ 	.short	0x010a
        /*04d6*/ 	.byte	0x04
	.zero		1


	//   ....[61]....
        /*04d8*/ 	.word	0x000033a0
        /*04dc*/ 	.word	0x000000ff
        /*04e0*/ 	.word	0x00000000
        /*04e4*/ 	.short	0x010a
        /*04e6*/ 	.byte	0x05
	.zero		1


	//   ....[62]....
        /*04e8*/ 	.word	0x00003430
        /*04ec*/ 	.word	0x000000ff
        /*04f0*/ 	.word	0x00000000
        /*04f4*/ 	.short	0x010a
        /*04f6*/ 	.byte	0x05
	.zero		1


	//   ....[63]....
        /*04f8*/ 	.word	0x000034c0
        /*04fc*/ 	.word	0x000000ff
        /*0500*/ 	.word	0x00000000
        /*0504*/ 	.short	0x010a
        /*0506*/ 	.byte	0x05
	.zero		1


	//   ....[64]....
        /*0508*/ 	.word	0x00003550
        /*050c*/ 	.word	0x000000ff
        /*0510*/ 	.word	0x00000000
        /*0514*/ 	.short	0x010a
        /*0516*/ 	.byte	0x07
	.zero		1


	//   ....[65]....
        /*0518*/ 	.word	0x000039d0
        /*051c*/ 	.word	0x00000000
        /*0520*/ 	.word	0x00000080
        /*0524*/ 	.short	0x010a
        /*0526*/ 	.byte	0xff
	.zero		1


	//   ....[66]....
        /*0528*/ 	.word	0x00003a90
        /*052c*/ 	.word	0x00000000
        /*0530*/ 	.word	0x00000000
        /*0534*/ 	.short	0x0101
        /*0536*/ 	.byte	0xff
	.zero		1


	//   ....[67]....
        /*0538*/ 	.word	0x00003db0
        /*053c*/ 	.word	0x000000ff
        /*0540*/ 	.word	0x00000078
        /*0544*/ 	.short	0x010a
        /*0546*/ 	.byte	0x07
	.zero		1


	//   ....[68]....
        /*0548*/ 	.word	0x00003fa0
        /*054c*/ 	.word	0x000000ff
        /*0550*/ 	.word	0x00000050
        /*0554*/ 	.short	0x010a
        /*0556*/ 	.byte	0x07
	.zero		1


	//   ....[69]....
        /*0558*/ 	.word	0x00004110
        /*055c*/ 	.word	0x000000ff
        /*0560*/ 	.word	0x00000030
        /*0564*/ 	.short	0x010b
        /*0566*/ 	.byte	0x07
	.zero		1


	//   ....[70]....
        /*0568*/ 	.word	0x00004120
        /*056c*/ 	.word	0x000000ff
        /*0570*/ 	.word	0x00000000
        /*0574*/ 	.short	0x0101
        /*0576*/ 	.byte	0x08
	.zero		1


	//   ....[71]....
        /*0578*/ 	.word	0x00004130
        /*057c*/ 	.word	0x000000ff
        /*0580*/ 	.word	0x00000058
        /*0584*/ 	.short	0x010a
        /*0586*/ 	.byte	0x07
	.zero		1


	//   ....[72]....
        /*0588*/ 	.word	0x00004280
        /*058c*/ 	.word	0x000000ff
        /*0590*/ 	.word	0x00000038
        /*0594*/ 	.short	0x010b
        /*0596*/ 	.byte	0x07
	.zero		1


	//   ....[73]....
        /*0598*/ 	.word	0x00004290
        /*059c*/ 	.word	0x000000ff
        /*05a0*/ 	.word	0x00000000
        /*05a4*/ 	.short	0x0101
        /*05a6*/ 	.byte	0x08
	.zero		1


	//   ....[74]....
        /*05a8*/ 	.word	0x000042a0
        /*05ac*/ 	.word	0x000000ff
        /*05b0*/ 	.word	0x00000060
        /*05b4*/ 	.short	0x010a
        /*05b6*/ 	.byte	0x07
	.zero		1


	//   ....[75]....
        /*05b8*/ 	.word	0x00004420
        /*05bc*/ 	.word	0x000000ff
        /*05c0*/ 	.word	0x00000040
        /*05c4*/ 	.short	0x010b
        /*05c6*/ 	.byte	0x07
	.zero		1


	//   ....[76]....
        /*05c8*/ 	.word	0x00004460
        /*05cc*/ 	.word	0x000000ff
        /*05d0*/ 	.word	0x00000000
        /*05d4*/ 	.short	0x0101
        /*05d6*/ 	.byte	0x08
	.zero		1


	//   ....[77]....
        /*05d8*/ 	.word	0x000044a0
        /*05dc*/ 	.word	0x000000ff
        /*05e0*/ 	.word	0x00000068
        /*05e4*/ 	.short	0x010a
        /*05e6*/ 	.byte	0x07
	.zero		1


	//   ....[78]....
        /*05e8*/ 	.word	0x000046e0
        /*05ec*/ 	.word	0x000000ff
        /*05f0*/ 	.word	0x00000048
        /*05f4*/ 	.short	0x010b
        /*05f6*/ 	.byte	0x07
	.zero		1


	//   ....[79]....
        /*05f8*/ 	.word	0x00004700
        /*05fc*/ 	.word	0x000000ff
        /*0600*/ 	.word	0x00000000
        /*0604*/ 	.short	0x0101
        /*0606*/ 	.byte	0x0d
	.zero		1


	//   ....[80]....
        /*0608*/ 	.word	0x00004730
        /*060c*/ 	.word	0x000000ff
        /*0610*/ 	.word	0x00000050
        /*0614*/ 	.short	0x010a
        /*0616*/ 	.byte	0x07
	.zero		1


	//   ....[81]....
        /*0618*/ 	.word	0x00004750
        /*061c*/ 	.word	0x000000ff
        /*0620*/ 	.word	0x00000058
        /*0624*/ 	.short	0x010a
        /*0626*/ 	.byte	0x07
	.zero		1


	//   ....[82]....
        /*0628*/ 	.word	0x00004770
        /*062c*/ 	.word	0x000000ff
        /*0630*/ 	.word	0x00000060
        /*0634*/ 	.short	0x010a
        /*0636*/ 	.byte	0x07
	.zero		1


	//   ....[83]....
        /*0638*/ 	.word	0x000047b0
        /*063c*/ 	.word	0x00000000
        /*0640*/ 	.word	0x00000068
        /*0644*/ 	.short	0x010a
        /*0646*/ 	.byte	0xff
	.zero		1


	//   ....[84]....
        /*0648*/ 	.word	0x00004af0
        /*064c*/ 	.word	0x00000000
        /*0650*/ 	.word	0x00000080
        /*0654*/ 	.short	0x010a
        /*0656*/ 	.byte	0xff
	.zero		1


	//   ....[85]....
        /*0658*/ 	.word	0x00004c00
        /*065c*/ 	.word	0x00000000
        /*0660*/ 	.word	0x00000000
        /*0664*/ 	.short	0x0101
        /*0666*/ 	.byte	0xff
	.zero		1


	//   ....[86]....
        /*0668*/ 	.word	0x00005620
        /*066c*/ 	.word	0x00000002
        /*0670*/ 	.word	0x00000030
        /*0674*/ 	.short	0x010a
        /*0676*/ 	.byte	0xff
	.zero		1


	//   ....[87]....
        /*0678*/ 	.word	0x00005660
        /*067c*/ 	.word	0x00000071
        /*0680*/ 	.word	0x000000a0
        /*0684*/ 	.short	0x010a
        /*0686*/ 	.byte	0xff
	.zero		1


	//   ....[88]....
        /*0688*/ 	.word	0x000057a0
        /*068c*/ 	.word	0x00000002
        /*0690*/ 	.word	0x00000030
        /*0694*/ 	.short	0x010a
        /*0696*/ 	.byte	0xff
	.zero		1


	//   ....[89]....
        /*0698*/ 	.word	0x000058c0
        /*069c*/ 	.word	0x00000000
        /*06a0*/ 	.word	0x00000000
        /*06a4*/ 	.short	0x0101
        /*06a6*/ 	.byte	0xff
	.zero		1


	//   ....[90]....
        /*06a8*/ 	.word	0x00005940
        /*06ac*/ 	.word	0x00000071
        /*06b0*/ 	.word	0x000000a0
        /*06b4*/ 	.short	0x010a
        /*06b6*/ 	.byte	0xff
	.zero		1


	//   ....[91]....
        /*06b8*/ 	.word	0x00006490
        /*06bc*/ 	.word	0x00000000
        /*06c0*/ 	.word	0x00000030
        /*06c4*/ 	.short	0x010a
        /*06c6*/ 	.byte	0xff
	.zero		1


	//   ....[92]....
        /*06c8*/ 	.word	0x00006550
        /*06cc*/ 	.word	0x00000000
        /*06d0*/ 	.word	0x00000030
        /*06d4*/ 	.short	0x010a
        /*06d6*/ 	.byte	0xff
	.zero		1


	//   ....[93]....
        /*06d8*/ 	.word	0x00006680
        /*06dc*/ 	.word	0x00000000
        /*06e0*/ 	.word	0x00000000
        /*06e4*/ 	.short	0x0101
        /*06e6*/ 	.byte	0xff
	.zero		1


	//   ....[94]....
        /*06e8*/ 	.word	0x000071f0
        /*06ec*/ 	.word	0x00000000
        /*06f0*/ 	.word	0x00000030
        /*06f4*/ 	.short	0x010a
        /*06f6*/ 	.byte	0xff
	.zero		1


	//   ....[95]....
        /*06f8*/ 	.word	0x000072b0
        /*06fc*/ 	.word	0x00000000
        /*0700*/ 	.word	0x00000030
        /*0704*/ 	.short	0x010a
        /*0706*/ 	.byte	0xff
	.zero		1


	//   ....[96]....
        /*0708*/ 	.word	0x000073e0
        /*070c*/ 	.word	0x00000000
        /*0710*/ 	.word	0x00000000
        /*0714*/ 	.short	0x0101
        /*0716*/ 	.byte	0xff
	.zero		1


	//   ....[97]....
        /*0718*/ 	.word	0x00007f80
        /*071c*/ 	.word	0x00000000
        /*0720*/ 	.word	0x00000030
        /*0724*/ 	.short	0x010a
        /*0726*/ 	.byte	0xff
	.zero		1


	//   ....[98]....
        /*0728*/ 	.word	0x00008040
        /*072c*/ 	.word	0x00000000
        /*0730*/ 	.word	0x00000030
        /*0734*/ 	.short	0x010a
        /*0736*/ 	.byte	0xff
	.zero		1


	//   ....[99]....
        /*0738*/ 	.word	0x00008170
        /*073c*/ 	.word	0x00000000
        /*0740*/ 	.word	0x00000000
        /*0744*/ 	.short	0x0101
        /*0746*/ 	.byte	0xff
	.zero		1


	//   ....[100]....
        /*0748*/ 	.word	0x000085b0
        /*074c*/ 	.word	0x000000ff
        /*0750*/ 	.word	0x00000000
        /*0754*/ 	.short	0x0101
        /*0756*/ 	.byte	0x05
	.zero		1


	//   ....[101]....
        /*0758*/ 	.word	0x00008df0
        /*075c*/ 	.word	0x00000002
        /*0760*/ 	.word	0x000000f0
        /*0764*/ 	.short	0x010a
        /*0766*/ 	.byte	0xff
	.zero		1


	//   ....[102]....
        /*0768*/ 	.word	0x00008e50
        /*076c*/ 	.word	0x00000002
        /*0770*/ 	.word	0x00000018
        /*0774*/ 	.short	0x010a
        /*0776*/ 	.byte	0xff
	.zero		1


	//   ....[103]....
        /*0778*/ 	.word	0x00008eb0
        /*077c*/ 	.word	0x00000002
        /*0780*/ 	.word	0x00000018
        /*0784*/ 	.short	0x010a
        /*0786*/ 	.byte	0xff
	.zero		1


	//   ....[104]....
        /*0788*/ 	.word	0x00008f00
        /*078c*/ 	.word	0x00000002
        /*0790*/ 	.word	0x00000080
        /*0794*/ 	.short	0x010a
        /*0796*/ 	.byte	0xff
	.zero		1


	//   ....[105]....
        /*0798*/ 	.word	0x00008f60
        /*079c*/ 	.word	0x00000000
        /*07a0*/ 	.word	0x00000000
        /*07a4*/ 	.short	0x010a
        /*07a6*/ 	.byte	0xff
	.zero		1


	//   ....[106]....
        /*07a8*/ 	.word	0x00008fc0
        /*07ac*/ 	.word	0x00000000
        /*07b0*/ 	.word	0x00000000
        /*07b4*/ 	.short	0x010a
        /*07b6*/ 	.byte	0xff
	.zero		1


	//   ....[107]....
        /*07b8*/ 	.word	0x00009010
        /*07bc*/ 	.word	0x00000000
        /*07c0*/ 	.word	0x000000e0
        /*07c4*/ 	.short	0x010a
        /*07c6*/ 	.byte	0xff
	.zero		1


	//   ....[108]....
        /*07c8*/ 	.word	0x00009070
        /*07cc*/ 	.word	0x00000000
        /*07d0*/ 	.word	0x00000090
        /*07d4*/ 	.short	0x010a
        /*07d6*/ 	.byte	0xff
	.zero		1


	//   ....[109]....
        /*07d8*/ 	.word	0x000090c0
        /*07dc*/ 	.word	0x00000000
        /*07e0*/ 	.word	0x00000080
        /*07e4*/ 	.short	0x010a
        /*07e6*/ 	.byte	0xff
	.zero		1


	//   ....[110]....
        /*07e8*/ 	.word	0x00009120
        /*07ec*/ 	.word	0x00000000
        /*07f0*/ 	.word	0x00000090
        /*07f4*/ 	.short	0x010a
        /*07f6*/ 	.byte	0xff
	.zero		1


	//   ....[111]....
        /*07f8*/ 	.word	0x00009170
        /*07fc*/ 	.word	0x00000000
        /*0800*/ 	.word	0x00000080
        /*0804*/ 	.short	0x010a
        /*0806*/ 	.byte	0xff
	.zero		1


	//   ....[112]....
        /*0808*/ 	.word	0x000091d0
        /*080c*/ 	.word	0x00000002
        /*0810*/ 	.word	0x000000c0
        /*0814*/ 	.short	0x010a
        /*0816*/ 	.byte	0xff
	.zero		1


	//   ....[113]....
        /*0818*/ 	.word	0x00009230
        /*081c*/ 	.word	0x00000000
        /*0820*/ 	.word	0x00000000
        /*0824*/ 	.short	0x010a
        /*0826*/ 	.byte	0xff
	.zero		1


	//   ....[114]....
        /*0828*/ 	.word	0x00009290
        /*082c*/ 	.word	0x00000000
        /*0830*/ 	.word	0x00000000
        /*0834*/ 	.short	0x010a
        /*0836*/ 	.byte	0xff
	.zero		1


	//   ....[115]....
        /*0838*/ 	.word	0x000092f0
        /*083c*/ 	.word	0x00000000
        /*0840*/ 	.word	0x00000000
        /*0844*/ 	.short	0x010a
        /*0846*/ 	.byte	0xff
	.zero		1


	//   ....[116]....
        /*0848*/ 	.word	0x00009350
        /*084c*/ 	.word	0x00000000
        /*0850*/ 	.word	0x00000000
        /*0854*/ 	.short	0x010a
        /*0856*/ 	.byte	0xff
	.zero		1


	//   ....[117]....
        /*0858*/ 	.word	0x000093b0
        /*085c*/ 	.word	0x00000000
        /*0860*/ 	.word	0x00000000
        /*0864*/ 	.short	0x010a
        /*0866*/ 	.byte	0xff
	.zero		1


	//   ....[118]....
        /*0868*/ 	.word	0x00009400
        /*086c*/ 	.word	0x00000000
        /*0870*/ 	.word	0x00000080
        /*0874*/ 	.short	0x010a
        /*0876*/ 	.byte	0xff
	.zero		1


	//   ....[119]....
        /*0878*/ 	.word	0x00009460
        /*087c*/ 	.word	0x00000000
        /*0880*/ 	.word	0x00000078
        /*0884*/ 	.short	0x010a
        /*0886*/ 	.byte	0xff
	.zero		1


	//   ....[120]....
        /*0888*/ 	.word	0x000094c0
        /*088c*/ 	.word	0x00000000
        /*0890*/ 	.word	0x00000050
        /*0894*/ 	.short	0x010a
        /*0896*/ 	.byte	0xff
	.zero		1


	//   ....[121]....
        /*0898*/ 	.word	0x00009520
        /*089c*/ 	.word	0x00000000
        /*08a0*/ 	.word	0x00000058
        /*08a4*/ 	.short	0x010a
        /*08a6*/ 	.byte	0xff
	.zero		1


	//   ....[122]....
        /*08a8*/ 	.word	0x00009580
        /*08ac*/ 	.word	0x00000000
        /*08b0*/ 	.word	0x00000060
        /*08b4*/ 	.short	0x010a
        /*08b6*/ 	.byte	0xff
	.zero		1


	//   ....[123]....
        /*08b8*/ 	.word	0x000095e0
        /*08bc*/ 	.word	0x00000000
        /*08c0*/ 	.word	0x00000068
        /*08c4*/ 	.short	0x010a
        /*08c6*/ 	.byte	0xff
	.zero		1


	//   ....[124]....
        /*08c8*/ 	.word	0x00009640
        /*08cc*/ 	.word	0x00000000
        /*08d0*/ 	.word	0x00000050
        /*08d4*/ 	.short	0x010a
        /*08d6*/ 	.byte	0xff
	.zero		1


	//   ....[125]....
        /*08d8*/ 	.word	0x000096a0
        /*08dc*/ 	.word	0x00000000
        /*08e0*/ 	.word	0x00000058
        /*08e4*/ 	.short	0x010a
        /*08e6*/ 	.byte	0xff
	.zero		1


	//   ....[126]....
        /*08e8*/ 	.word	0x00009700
        /*08ec*/ 	.word	0x00000000
        /*08f0*/ 	.word	0x00000060
        /*08f4*/ 	.short	0x010a
        /*08f6*/ 	.byte	0xff
	.zero		1


	//   ....[127]....
        /*08f8*/ 	.word	0x00009750
        /*08fc*/ 	.word	0x00000000
        /*0900*/ 	.word	0x00000080
        /*0904*/ 	.short	0x010a
        /*0906*/ 	.byte	0xff
	.zero		1


	//   ....[128]....
        /*0908*/ 	.word	0x000097a0
        /*090c*/ 	.word	0x00000002
        /*0910*/ 	.word	0x00000030
        /*0914*/ 	.short	0x010a
        /*0916*/ 	.byte	0xff
	.zero		1


	//   ....[129]....
        /*0918*/ 	.word	0x000097f0
        /*091c*/ 	.word	0x00000071
        /*0920*/ 	.word	0x000000a0
        /*0924*/ 	.short	0x010a
        /*0926*/ 	.byte	0xff
	.zero		1


	//   ....[130]....
        /*0928*/ 	.word	0x00009840
        /*092c*/ 	.word	0x00000000
        /*0930*/ 	.word	0x00000030
        /*0934*/ 	.short	0x010a
        /*0936*/ 	.byte	0xff
	.zero		1


	//   ....[131]....
        /*0938*/ 	.word	0x00009890
        /*093c*/ 	.word	0x00000000
        /*0940*/ 	.word	0x00000030
        /*0944*/ 	.short	0x010a
        /*0946*/ 	.byte	0xff
	.zero		1


	//   ....[132]....
        /*0948*/ 	.word	0x000098e0
        /*094c*/ 	.word	0x00000000
        /*0950*/ 	.word	0x00000030
        /*0954*/ 	.short	0x010a
        /*0956*/ 	.byte	0xff
	.zero		1


	//----- nvinfo : EIATTR_NUM_MBARRIERS
	.align		4
.L_48:
        /*0958*/ 	.byte	0x03, 0x38
        /*095a*/ 	.short	0x0020


	//----- nvinfo : EIATTR_EXIT_INSTR_OFFSETS
	.align		4
        /*095c*/ 	.byte	0x04, 0x1c
        /*095e*/ 	.short	(.L_50 - .L_49)


	//   ....[0]....
.L_49:
        /*0960*/ 	.word	0x00002450


	//   ....[1]....
        /*0964*/ 	.word	0x00002940


	//   ....[2]....
        /*0968*/ 	.word	0x000029a0


	//   ....[3]....
        /*096c*/ 	.word	0x000037b0


	//   ....[4]....
        /*0970*/ 	.word	0x000047e0


	//   ....[5]....
        /*0974*/ 	.word	0x00004820


	//   ....[6]....
        /*0978*/ 	.word	0x00008de0


	//----- nvinfo : EIATTR_MAX_THREADS
	.align		4
.L_50:
        /*097c*/ 	.byte	0x04, 0x05
        /*097e*/ 	.short	(.L_52 - .L_51)
.L_51:
        /*0980*/ 	.word	0x00000100
        /*0984*/ 	.word	0x00000001
        /*0988*/ 	.word	0x00000001


	//----- nvinfo : EIATTR_CRS_STACK_SIZE
	.align		4
.L_52:
        /*098c*/ 	.byte	0x04, 0x1e
        /*098e*/ 	.short	(.L_54 - .L_53)
.L_53:
        /*0990*/ 	.word	0x00000000


	//----- nvinfo : EIATTR_CBANK_PARAM_SIZE
	.align		4
.L_54:
        /*0994*/ 	.byte	0x03, 0x19
        /*0996*/ 	.short	0x0800


	//----- nvinfo : EIATTR_PARAM_CBANK
	.align		4
        /*0998*/ 	.byte	0x04, 0x0a
        /*099a*/ 	.short	(.L_56 - .L_55)
	.align		4
.L_55:
        /*099c*/ 	.word	index@(.nv.constant0._ZN7cutlass13device_kernelINS_4gemm6kernel13GemmUniversalIN4cute5tupleIJiiiiEEENS1_10collective13CollectiveMmaINS1_35MainloopSm100TmaUmmaWarpSpecializedILi3ELi2ELi4ENS5_IJNS4_1CILi1EEESB_SB_EEEEENS5_IJNSA_ILi64EEENSA_ILi256EEENSA_ILi32EEEEEENS_12float_e4m3_tENS5_IJlSB_lEEESI_SJ_NS4_8TiledMMAINS4_8MMA_AtomIJNS4_10MMA_TraitsINS4_19SM100_MMA_F8F6F4_SSEJSI_SI_fSE_SF_NS4_17integral_constantINS4_4UMMA5MajorELSQ_0EEESR_NSO_INSP_7ScaleInELSS_0EEEST_EEEEEENS4_6LayoutISC_NS5_IJNSA_ILi0EEESX_SX_EEEEENS5_IJNS4_10UnderscoreES10_S10_EEEEENS4_13SM90_TMA_LOADENS4_14ComposedLayoutINS4_7SwizzleILi1ELi4ELi3EEENS4_18smem_ptr_flag_bitsILi8EEENSW_INS5_IJNSA_ILi8EEESG_EEENS5_IJSG_SB_EEEEEEEvNS4_8identityES13_S1D_vS1E_EENS_8epilogue10collective18CollectiveEpilogueINS1G_23Sm100TmaWarpSpecializedILi4ELi2ELi32ELb0ELb0EEEJSH_NS5_IJNSW_ISE_SB_EES1L_EEESI_SJ_SI_SJ_NS1G_6fusion15FusionCallbacksIS1K_NS1N_17LinearCombinationISI_fSI_fLNS_15FloatRoundStyleE2EEESH_S1M_JEEENS4_5SM1004TMEM4LOAD26SM100_TMEM_LOAD_16dp32b32xES13_NS14_INS15_ILi2ELi4ELi3EEES18_NSW_INS5_IJS19_SE_EEENS5_IJSE_SB_EEEEEEENS4_39AutoVectorizingCopyWithAssumedAlignmentILi128EEENS4_14SM90_TMA_STOREES21_S23_S23_EEEvvEEEEvNT_6ParamsE)
        /*09a0*/ 	.short	0x0380
        /*09a2*/ 	.short	0x0800


	//----- nvinfo : EIATTR_SW_WAR
	.align		4
.L_56:
        /*09a4*/ 	.byte	0x04, 0x36
        /*09a6*/ 	.short	(.L_58 - .L_57)
.L_57:
        /*09a8*/ 	.word	0x00000008
.L_58:


//--------------------- .nv.callgraph             --------------------------
	.section	.nv.callgraph,"",@"SHT_CUDA_CALLGRAPH"
	.align	4
	.sectionentsize	8
	.align		4
        /*0000*/ 	.word	0x00000000
	.align		4
        /*0004*/ 	.word	0xffffffff
	.align		4
        /*0008*/ 	.word	index@(_ZN7cutlass13device_kernelINS_4gemm6kernel13GemmUniversalIN4cute5tupleIJiiiiEEENS1_10collective13CollectiveMmaINS1_35MainloopSm100TmaUmmaWarpSpecializedILi3ELi2ELi4ENS5_IJNS4_1CILi1EEESB_SB_EEEEENS5_IJNSA_ILi64EEENSA_ILi256EEENSA_ILi32EEEEEENS_12float_e4m3_tENS5_IJlSB_lEEESI_SJ_NS4_8TiledMMAINS4_8MMA_AtomIJNS4_10MMA_TraitsINS4_19SM100_MMA_F8F6F4_SSEJSI_SI_fSE_SF_NS4_17integral_constantINS4_4UMMA5MajorELSQ_0EEESR_NSO_INSP_7ScaleInELSS_0EEEST_EEEEEENS4_6LayoutISC_NS5_IJNSA_ILi0EEESX_SX_EEEEENS5_IJNS4_10UnderscoreES10_S10_EEEEENS4_13SM90_TMA_LOADENS4_14ComposedLayoutINS4_7SwizzleILi1ELi4ELi3EEENS4_18smem_ptr_flag_bitsILi8EEENSW_INS5_IJNSA_ILi8EEESG_EEENS5_IJSG_SB_EEEEEEEvNS4_8identityES13_S1D_vS1E_EENS_8epilogue10collective18CollectiveEpilogueINS1G_23Sm100TmaWarpSpecializedILi4ELi2ELi32ELb0ELb0EEEJSH_NS5_IJNSW_ISE_SB_EES1L_EEESI_SJ_SI_SJ_NS1G_6fusion15FusionCallbacksIS1K_NS1N_17LinearCombinationISI_fSI_fLNS_15FloatRoundStyleE2EEESH_S1M_JEEENS4_5SM1004TMEM4LOAD26SM100_TMEM_LOAD_16dp32b32xES13_NS14_INS15_ILi2ELi4ELi3EEES18_NSW_INS5_IJS19_SE_EEENS5_IJSE_SB_EEEEEEENS4_39AutoVectorizingCopyWithAssumedAlignmentILi128EEENS4_14SM90_TMA_STOREES21_S23_S23_EEEvvEEEEvNT_6ParamsE)
	.align		4
        /*000c*/ 	.word	index@(__assertfail)
	.align		4
        /*0010*/ 	.word	0x00000000
	.align		4
        /*0014*/ 	.word	0xfffffffe
	.align		4
        /*0018*/ 	.word	0x00000000
	.align		4
        /*001c*/ 	.word	0xfffffffd
	.align		4
        /*0020*/ 	.word	0x00000000
	.align		4
        /*0024*/ 	.word	0xfffffffc


//--------------------- .nv.constant4             --------------------------
	.section	.nv.constant4,"a",@progbits
	.align	8
	.align		8
.nv.constant4:
        /*0000*/ 	.dword	__assertfail
	.align		8
        /*0008*/ 	.dword	__unnamed_1
	.align		8
        /*0010*/ 	.dword	__unnamed_2
	.align		8
        /*0018*/ 	.dword	__unnamed_3
	.align		8
        /*0020*/ 	.dword	_ZN40_INTERNAL_58356fcc_4_k_cu_50e5ee59_267634cuda3std3__45__cpo5beginE
	.align		8
        /*0028*/ 	.dword	_ZN40_INTERNAL_58356fcc_4_k_cu_50e5ee59_267634cuda3std3__45__cpo3endE
	.align		8
        /*0030*/ 	.dword	_ZN40_INTERNAL_58356fcc_4_k_cu_50e5ee59_267634cuda3std3__45__cpo6cbeginE
	.align		8
        /*0038*/ 	.dword	_ZN40_INTERNAL_58356fcc_4_k_cu_50e5ee59_267634cuda3std3__45__cpo4cendE
	.align		8
        /*0040*/ 	.dword	_ZN40_INTERNAL_58356fcc_4_k_cu_50e5ee59_267634cuda3std3__442_GLOBAL__N__58356fcc_4_k_cu_50e5ee59_267636ignoreE
	.align		8
        /*0048*/ 	.dword	_ZN40_INTERNAL_58356fcc_4_k_cu_50e5ee59_267634cuda3std3__419piecewise_constructE
	.align		8
        /*0050*/ 	.dword	_ZN40_INTERNAL_58356fcc_4_k_cu_50e5ee59_267634cuda3std3__48in_placeE
	.align		8
        /*0058*/ 	.dword	_ZN40_INTERNAL_58356fcc_4_k_cu_50e5ee59_267634cuda3std6ranges3__45__cpo4swapE
	.align		8
        /*0060*/ 	.dword	_ZN40_INTERNAL_58356fcc_4_k_cu_50e5ee59_267634cuda3std6ranges3__45__cpo9iter_moveE
	.align		8
        /*0068*/ 	.dword	_ZN40_INTERNAL_58356fcc_4_k_cu_50e5ee59_267634cute7productE
	.align		8
        /*0070*/ 	.dword	_ZN40_INTERNAL_58356fcc_4_k_cu_50e5ee59_267634cute1_E
	.align		8
        /*0078*/ 	.dword	$str$25
	.align		8
        /*0080*/ 	.dword	$str$26
	.align		8
        /*0088*/ 	.dword	$str$27
	.align		8
        /*0090*/ 	.dword	$str$28


//--------------------- .text._ZN7cutlass13device_kernelINS_4gemm6kernel13GemmUniversalIN4cute5tupleIJiiiiEEENS1_10collective13CollectiveMmaINS1_35MainloopSm100TmaUmmaWarpSpecializedILi3ELi2ELi4ENS5_IJNS4_1CILi1EEESB_SB_EEEEENS5_IJNSA_ILi64EEENSA_ILi256EEENSA_ILi32EEEEEENS_12float_e4m3_tENS5_IJlSB_lEEESI_SJ_NS4_8TiledMMAINS4_8MMA_AtomIJNS4_10MMA_TraitsINS4_19SM100_MMA_F8F6F4_SSEJSI_SI_fSE_SF_NS4_17integral_constantINS4_4UMMA5MajorELSQ_0EEESR_NSO_INSP_7ScaleInELSS_0EEEST_EEEEEENS4_6LayoutISC_NS5_IJNSA_ILi0EEESX_SX_EEEEENS5_IJNS4_10UnderscoreES10_S10_EEEEENS4_13SM90_TMA_LOADENS4_14ComposedLayoutINS4_7SwizzleILi1ELi4ELi3EEENS4_18smem_ptr_flag_bitsILi8EEENSW_INS5_IJNSA_ILi8EEESG_EEENS5_IJSG_SB_EEEEEEEvNS4_8identityES13_S1D_vS1E_EENS_8epilogue10collective18CollectiveEpilogueINS1G_23Sm100TmaWarpSpecializedILi4ELi2ELi32ELb0ELb0EEEJSH_NS5_IJNSW_ISE_SB_EES1L_EEESI_SJ_SI_SJ_NS1G_6fusion15FusionCallbacksIS1K_NS1N_17LinearCombinationISI_fSI_fLNS_15FloatRoundStyleE2EEESH_S1M_JEEENS4_5SM1004TMEM4LOAD26SM100_TMEM_LOAD_16dp32b32xES13_NS14_INS15_ILi2ELi4ELi3EEES18_NSW_INS5_IJS19_SE_EEENS5_IJSE_SB_EEEEEEENS4_39AutoVectorizingCopyWithAssumedAlignmentILi128EEENS4_14SM90_TMA_STOREES21_S23_S23_EEEvvEEEEvNT_6ParamsE --------------------------
	.section	.text._ZN7cutlass13device_kernelINS_4gemm6kernel13GemmUniversalIN4cute5tupleIJiiiiEEENS1_10collective13CollectiveMmaINS1_35MainloopSm100TmaUmmaWarpSpecializedILi3ELi2ELi4ENS5_IJNS4_1CILi1EEESB_SB_EEEEENS5_IJNSA_ILi64EEENSA_ILi256EEENSA_ILi32EEEEEENS_12float_e4m3_tENS5_IJlSB_lEEESI_SJ_NS4_8TiledMMAINS4_8MMA_AtomIJNS4_10MMA_TraitsINS4_19SM100_MMA_F8F6F4_SSEJSI_SI_fSE_SF_NS4_17integral_constantINS4_4UMMA5MajorELSQ_0EEESR_NSO_INSP_7ScaleInELSS_0EEEST_EEEEEENS4_6LayoutISC_NS5_IJNSA_ILi0EEESX_SX_EEEEENS5_IJNS4_10UnderscoreES10_S10_EEEEENS4_13SM90_TMA_LOADENS4_14ComposedLayoutINS4_7SwizzleILi1ELi4ELi3EEENS4_18smem_ptr_flag_bitsILi8EEENSW_INS5_IJNSA_ILi8EEESG_EEENS5_IJSG_SB_EEEEEEEvNS4_8identityES13_S1D_vS1E_EENS_8epilogue10collective18CollectiveEpilogueINS1G_23Sm100TmaWarpSpecializedILi4ELi2ELi32ELb0ELb0EEEJSH_NS5_IJNSW_ISE_SB_EES1L_EEESI_SJ_SI_SJ_NS1G_6fusion15FusionCallbacksIS1K_NS1N_17LinearCombinationISI_fSI_fLNS_15FloatRoundStyleE2EEESH_S1M_JEEENS4_5SM1004TMEM4LOAD26SM100_TMEM_LOAD_16dp32b32xES13_NS14_INS15_ILi2ELi4ELi3EEES18_NSW_INS5_IJS19_SE_EEENS5_IJSE_SB_EEEEEEENS4_39AutoVectorizingCopyWithAssumedAlignmentILi128EEENS4_14SM90_TMA_STOREES21_S23_S23_EEEvvEEEEvNT_6ParamsE,"ax",@progbits
	.align	128
.text._ZN7cutlass13device_kernelINS_4gemm6kernel13GemmUniversalIN4cute5tupleIJiiiiEEENS1_10collective13CollectiveMmaINS1_35MainloopSm100TmaUmmaWarpSpecializedILi3ELi2ELi4ENS5_IJNS4_1CILi1EEESB_SB_EEEEENS5_IJNSA_ILi64EEENSA_ILi256EEENSA_ILi32EEEEEENS_12float_e4m3_tENS5_IJlSB_lEEESI_SJ_NS4_8TiledMMAINS4_8MMA_AtomIJNS4_10MMA_TraitsINS4_19SM100_MMA_F8F6F4_SSEJSI_SI_fSE_SF_NS4_17integral_constantINS4_4UMMA5MajorELSQ_0EEESR_NSO_INSP_7ScaleInELSS_0EEEST_EEEEEENS4_6LayoutISC_NS5_IJNSA_ILi0EEESX_SX_EEEEENS5_IJNS4_10UnderscoreES10_S10_EEEEENS4_13SM90_TMA_LOADENS4_14ComposedLayoutINS4_7SwizzleILi1ELi4ELi3EEENS4_18smem_ptr_flag_bitsILi8EEENSW_INS5_IJNSA_ILi8EEESG_EEENS5_IJSG_SB_EEEEEEEvNS4_8identityES13_S1D_vS1E_EENS_8epilogue10collective18CollectiveEpilogueINS1G_23Sm100TmaWarpSpecializedILi4ELi2ELi32ELb0ELb0EEEJSH_NS5_IJNSW_ISE_SB_EES1L_EEESI_SJ_SI_SJ_NS1G_6fusion15FusionCallbacksIS1K_NS1N_17LinearCombinationISI_fSI_fLNS_15FloatRoundStyleE2EEESH_S1M_JEEENS4_5SM1004TMEM4LOAD26SM100_TMEM_LOAD_16dp32b32xES13_NS14_INS15_ILi2ELi4ELi3EEES18_NSW_INS5_IJS19_SE_EEENS5_IJSE_SB_EEEEEEENS4_39AutoVectorizingCopyWithAssumedAlignmentILi128EEENS4_14SM90_TMA_STOREES21_S23_S23_EEEvvEEEEvNT_6ParamsE:
        .type           _ZN7cutlass13device_kernelINS_4gemm6kernel13GemmUniversalIN4cute5tupleIJiiiiEEENS1_10collective13CollectiveMmaINS1_35MainloopSm100TmaUmmaWarpSpecializedILi3ELi2ELi4ENS5_IJNS4_1CILi1EEESB_SB_EEEEENS5_IJNSA_ILi64EEENSA_ILi256EEENSA_ILi32EEEEEENS_12float_e4m3_tENS5_IJlSB_lEEESI_SJ_NS4_8TiledMMAINS4_8MMA_AtomIJNS4_10MMA_TraitsINS4_19SM100_MMA_F8F6F4_SSEJSI_SI_fSE_SF_NS4_17integral_constantINS4_4UMMA5MajorELSQ_0EEESR_NSO_INSP_7ScaleInELSS_0EEEST_EEEEEENS4_6LayoutISC_NS5_IJNSA_ILi0EEESX_SX_EEEEENS5_IJNS4_10UnderscoreES10_S10_EEEEENS4_13SM90_TMA_LOADENS4_14ComposedLayoutINS4_7SwizzleILi1ELi4ELi3EEENS4_18smem_ptr_flag_bitsILi8EEENSW_INS5_IJNSA_ILi8EEESG_EEENS5_IJSG_SB_EEEEEEEvNS4_8identityES13_S1D_vS1E_EENS_8epilogue10collective18CollectiveEpilogueINS1G_23Sm100TmaWarpSpecializedILi4ELi2ELi32ELb0ELb0EEEJSH_NS5_IJNSW_ISE_SB_EES1L_EEESI_SJ_SI_SJ_NS1G_6fusion15FusionCallbacksIS1K_NS1N_17LinearCombinationISI_fSI_fLNS_15FloatRoundStyleE2EEESH_S1M_JEEENS4_5SM1004TMEM4LOAD26SM100_TMEM_LOAD_16dp32b32xES13_NS14_INS15_ILi2ELi4ELi3EEES18_NSW_INS5_IJS19_SE_EEENS5_IJSE_SB_EEEEEEENS4_39AutoVectorizingCopyWithAssumedAlignmentILi128EEENS4_14SM90_TMA_STOREES21_S23_S23_EEEvvEEEEvNT_6ParamsE,@function
        .size           _ZN7cutlass13device_kernelINS_4gemm6kernel13GemmUniversalIN4cute5tupleIJiiiiEEENS1_10collective13CollectiveMmaINS1_35MainloopSm100TmaUmmaWarpSpecializedILi3ELi2ELi4ENS5_IJNS4_1CILi1EEESB_SB_EEEEENS5_IJNSA_ILi64EEENSA_ILi256EEENSA_ILi32EEEEEENS_12float_e4m3_tENS5_IJlSB_lEEESI_SJ_NS4_8TiledMMAINS4_8MMA_AtomIJNS4_10MMA_TraitsINS4_19SM100_MMA_F8F6F4_SSEJSI_SI_fSE_SF_NS4_17integral_constantINS4_4UMMA5MajorELSQ_0EEESR_NSO_INSP_7ScaleInELSS_0EEEST_EEEEEENS4_6LayoutISC_NS5_IJNSA_ILi0EEESX_SX_EEEEENS5_IJNS4_10UnderscoreES10_S10_EEEEENS4_13SM90_TMA_LOADENS4_14ComposedLayoutINS4_7SwizzleILi1ELi4ELi3EEENS4_18smem_ptr_flag_bitsILi8EEENSW_INS5_IJNSA_ILi8EEESG_EEENS5_IJSG_SB_EEEEEEEvNS4_8identityES13_S1D_vS1E_EENS_8epilogue10collective18CollectiveEpilogueINS1G_23Sm100TmaWarpSpecializedILi4ELi2ELi32ELb0ELb0EEEJSH_NS5_IJNSW_ISE_SB_EES1L_EEESI_SJ_SI_SJ_NS1G_6fusion15FusionCallbacksIS1K_NS1N_17LinearCombinationISI_fSI_fLNS_15FloatRoundStyleE2EEESH_S1M_JEEENS4_5SM1004TMEM4LOAD26SM100_TMEM_LOAD_16dp32b32xES13_NS14_INS15_ILi2ELi4ELi3EEES18_NSW_INS5_IJS19_SE_EEENS5_IJSE_SB_EEEEEEENS4_39AutoVectorizingCopyWithAssumedAlignmentILi128EEENS4_14SM90_TMA_STOREES21_S23_S23_EEEvvEEEEvNT_6ParamsE,(.L_x_167 - _ZN7cutlass13device_kernelINS_4gemm6kernel13GemmUniversalIN4cute5tupleIJiiiiEEENS1_10collective13CollectiveMmaINS1_35MainloopSm100TmaUmmaWarpSpecializedILi3ELi2ELi4ENS5_IJNS4_1CILi1EEESB_SB_EEEEENS5_IJNSA_ILi64EEENSA_ILi256EEENSA_ILi32EEEEEENS_12float_e4m3_tENS5_IJlSB_lEEESI_SJ_NS4_8TiledMMAINS4_8MMA_AtomIJNS4_10MMA_TraitsINS4_19SM100_MMA_F8F6F4_SSEJSI_SI_fSE_SF_NS4_17integral_constantINS4_4UMMA5MajorELSQ_0EEESR_NSO_INSP_7ScaleInELSS_0EEEST_EEEEEENS4_6LayoutISC_NS5_IJNSA_ILi0EEESX_SX_EEEEENS5_IJNS4_10UnderscoreES10_S10_EEEEENS4_13SM90_TMA_LOADENS4_14ComposedLayoutINS4_7SwizzleILi1ELi4ELi3EEENS4_18smem_ptr_flag_bitsILi8EEENSW_INS5_IJNSA_ILi8EEESG_EEENS5_IJSG_SB_EEEEEEEvNS4_8identityES13_S1D_vS1E_EENS_8epilogue10collective18CollectiveEpilogueINS1G_23Sm100TmaWarpSpecializedILi4ELi2ELi32ELb0ELb0EEEJSH_NS5_IJNSW_ISE_SB_EES1L_EEESI_SJ_SI_SJ_NS1G_6fusion15FusionCallbacksIS1K_NS1N_17LinearCombinationISI_fSI_fLNS_15FloatRoundStyleE2EEESH_S1M_JEEENS4_5SM1004TMEM4LOAD26SM100_TMEM_LOAD_16dp32b32xES13_NS14_INS15_ILi2ELi4ELi3EEES18_NSW_INS5_IJS19_SE_EEENS5_IJSE_SB_EEEEEEENS4_39AutoVectorizingCopyWithAssumedAlignmentILi128EEENS4_14SM90_TMA_STOREES21_S23_S23_EEEvvEEEEvNT_6ParamsE)
        .other          _ZN7cutlass13device_kernelINS_4gemm6kernel13GemmUniversalIN4cute5tupleIJiiiiEEENS1_10collective13CollectiveMmaINS1_35MainloopSm100TmaUmmaWarpSpecializedILi3ELi2ELi4ENS5_IJNS4_1CILi1EEESB_SB_EEEEENS5_IJNSA_ILi64EEENSA_ILi256EEENSA_ILi32EEEEEENS_12float_e4m3_tENS5_IJlSB_lEEESI_SJ_NS4_8TiledMMAINS4_8MMA_AtomIJNS4_10MMA_TraitsINS4_19SM100_MMA_F8F6F4_SSEJSI_SI_fSE_SF_NS4_17integral_constantINS4_4UMMA5MajorELSQ_0EEESR_NSO_INSP_7ScaleInELSS_0EEEST_EEEEEENS4_6LayoutISC_NS5_IJNSA_ILi0EEESX_SX_EEEEENS5_IJNS4_10UnderscoreES10_S10_EEEEENS4_13SM90_TMA_LOADENS4_14ComposedLayoutINS4_7SwizzleILi1ELi4ELi3EEENS4_18smem_ptr_flag_bitsILi8EEENSW_INS5_IJNSA_ILi8EEESG_EEENS5_IJSG_SB_EEEEEEEvNS4_8identityES13_S1D_vS1E_EENS_8epilogue10collective18CollectiveEpilogueINS1G_23Sm100TmaWarpSpecializedILi4ELi2ELi32ELb0ELb0EEEJSH_NS5_IJNSW_ISE_SB_EES1L_EEESI_SJ_SI_SJ_NS1G_6fusion15FusionCallbacksIS1K_NS1N_17LinearCombinationISI_fSI_fLNS_15FloatRoundStyleE2EEESH_S1M_JEEENS4_5SM1004TMEM4LOAD26SM100_TMEM_LOAD_16dp32b32xES13_NS14_INS15_ILi2ELi4ELi3EEES18_NSW_INS5_IJS19_SE_EEENS5_IJSE_SB_EEEEEEENS4_39AutoVectorizingCopyWithAssumedAlignmentILi128EEENS4_14SM90_TMA_STOREES21_S23_S23_EEEvvEEEEvNT_6ParamsE,@"STO_CUDA_ENTRY STV_DEFAULT"
_ZN7cutlass13device_kernelINS_4gemm6kernel13GemmUniversalIN4cute5tupleIJiiiiEEENS1_10collective13CollectiveMmaINS1_35MainloopSm100TmaUmmaWarpSpecializedILi3ELi2ELi4ENS5_IJNS4_1CILi1EEESB_SB_EEEEENS5_IJNSA_ILi64EEENSA_ILi256EEENSA_ILi32EEEEEENS_12float_e4m3_tENS5_IJlSB_lEEESI_SJ_NS4_8TiledMMAINS4_8MMA_AtomIJNS4_10MMA_TraitsINS4_19SM100_MMA_F8F6F4_SSEJSI_SI_fSE_SF_NS4_17integral_constantINS4_4UMMA5MajorELSQ_0EEESR_NSO_INSP_7ScaleInELSS_0EEEST_EEEEEENS4_6LayoutISC_NS5_IJNSA_ILi0EEESX_SX_EEEEENS5_IJNS4_10UnderscoreES10_S10_EEEEENS4_13SM90_TMA_LOADENS4_14ComposedLayoutINS4_7SwizzleILi1ELi4ELi3EEENS4_18smem_ptr_flag_bitsILi8EEENSW_INS5_IJNSA_ILi8EEESG_EEENS5_IJSG_SB_EEEEEEEvNS4_8identityES13_S1D_vS1E_EENS_8epilogue10collective18CollectiveEpilogueINS1G_23Sm100TmaWarpSpecializedILi4ELi2ELi32ELb0ELb0EEEJSH_NS5_IJNSW_ISE_SB_EES1L_EEESI_SJ_SI_SJ_NS1G_6fusion15FusionCallbacksIS1K_NS1N_17LinearCombinationISI_fSI_fLNS_15FloatRoundStyleE2EEESH_S1M_JEEENS4_5SM1004TMEM4LOAD26SM100_TMEM_LOAD_16dp32b32xES13_NS14_INS15_ILi2ELi4ELi3EEES18_NSW_INS5_IJS19_SE_EEENS5_IJSE_SB_EEEEEEENS4_39AutoVectorizingCopyWithAssumedAlignmentILi128EEENS4_14SM90_TMA_STOREES21_S23_S23_EEEvvEEEEvNT_6ParamsE:
[----:B------:R-:W1:Y:S01]  /*0000*/  LDC R1, c[0x0][0x37c] ;  /* 0x0000df00ff017b82 */ /* 0x000e620000000800 */
[----:B------:R-:W2:Y:S01]  /*0010*/  S2R R108, SR_TID.X ;  /* 0x00000000006c7919 */ /* 0x000ea20000002100 */
[----:B------:R-:W3:Y:S01]  /*0020*/  LDCU.64 UR4, c[0x0][0x890] ;  /* 0x00011200ff0477ac */ /* 0x000ee20008000a00 */
[----:B------:R-:W-:Y:S02]  /*0030*/  PRMT R96, RZ, 0x7610, R96 ;  /* 0x00007610ff607816 */ /* 0x000fe40000000060 */
[----:B------:R-:W-:Y:S01]  /*0040*/  ELECT P5, URZ, PT ;  /* 0x0000000000ff782f */ /* 0x000fe200038a0000 */
[----:B------:R-:W4:Y:S01]  /*0050*/  LDCU.64 UR46, c[0x0][0x358] ;  /* 0x00006b00ff2e77ac */ /* 0x000f220008000a00 */
[----:B---3--:R-:W-:-:S04]  /*0060*/  UISETP.NE.U32.AND UP0, UPT, UR4, URZ, UPT ;  /* 0x000000ff0400728c */ /* 0x008fc8000bf05070 */
[----:B------:R-:W-:Y:S01]  /*0070*/  UISETP.NE.AND.EX UP0, UPT, UR5, URZ, UPT, UP0 ;  /* 0x000000ff0500728c */ /* 0x000fe2000bf05300 */
[----:B--2---:R-:W-:-:S05]  /*0080*/  SHF.R.U32.HI R101, RZ, 0x5, R108 ;  /* 0x00000005ff657819 */ /* 0x004fca000001166c */
[----:B------:R-:W2:Y:S02]  /*0090*/  SHFL.IDX PT, R0, R101, RZ, 0x1f ;  /* 0x00001fff65007589 */ /* 0x000ea400000e0000 */
[----:B--2---:R-:W-:Y:S01]  /*00a0*/  R2UR UR8, R0 ;  /* 0x00000000000872ca */ /* 0x004fe200000e0000 */
[----:B-1--4-:R-:W-:-:S14]  /*00b0*/  BRA.U UP0, `(.L_x_0) ;  /* 0x00000001002c7547 */ /* 0x012fdc000b800000 */
[----:B------:R-:W1:Y:S02]  /*00c0*/  LDCU.64 UR6, c[0x0][0x888] ;  /* 0x00011100ff0677ac */ /* 0x000e640008000a00 */
[----:B-1----:R-:W-:-:S04]  /*00d0*/  UISETP.NE.U32.AND UP0, UPT, UR6, URZ, UPT ;  /* 0x000000ff0600728c */ /* 0x002fc8000bf05070 */
[----:B------:R-:W-:-:S09]  /*00e0*/  UISETP.NE.AND.EX UP0, UPT, UR7, URZ, UPT, UP0 ;  /* 0x000000ff0700728c */ /* 0x000fd2000bf05300 */
[----:B------:R-:W-:Y:S05]  /*00f0*/  BRA.U !UP0, `(.L_x_1) ;  /* 0x0000000108107547 */ /* 0x000fea000b800000 */
[----:B------:R-:W1:Y:S02]  /*0100*/  LDC.64 R2, c[0x0][0x888] ;  /* 0x00022200ff027b82 */ /* 0x000e640000000a00 */
[----:B-1----:R1:W5:Y:S01]  /*0110*/  LDG.E R49, desc[UR46][R2.64] ;  /* 0x0000002e02317981 */ /* 0x002362000c1e1900 */
[----:B------:R-:W-:Y:S01]  /*0120*/  HFMA2 R96, -RZ, RZ, 0, 5.9604644775390625e-08 ;  /* 0x00000001ff607431 */ /* 0x000fe200000001ff */
[----:B------:R-:W-:Y:S05]  /*0130*/  BRA `(.L_x_0) ;  /* 0x00000000000c7947 */ /* 0x000fea0003800000 */
.L_x_1:
[----:B------:R-:W1:Y:S01]  /*0140*/  LDCU UR6, c[0x0][0x880] ;  /* 0x00011000ff0677ac */ /* 0x000e620008000800 */
[----:B------:R-:W-:Y:S01]  /*0150*/  HFMA2 R96, -RZ, RZ, 0, 5.9604644775390625e-08 ;  /* 0x00000001ff607431 */ /* 0x000fe200000001ff */
[----:B-1----:R-:W-:-:S07]  /*0160*/  MOV R49, UR6 ;  /* 0x0000000600317c02 */ /* 0x002fce0008000f00 */
.L_x_0:
[----:B------:R-:W2:Y:S02]  /*0170*/  LDCU.64 UR6, c[0x0][0x8b0] ;  /* 0x00011600ff0677ac */ /* 0x000ea40008000a00 */
[----:B--2---:R-:W-:-:S04]  /*0180*/  UISETP.NE.U32.AND UP0, UPT, UR6, URZ, UPT ;  /* 0x000000ff0600728c */ /* 0x004fc8000bf05070 */
[----:B------:R-:W-:-:S09]  /*0190*/  UISETP.NE.AND.EX UP0, UPT, UR7, URZ, UPT, UP0 ;  /* 0x000000ff0700728c */ /* 0x000fd2000bf05300 */
[----:B------:R-:W-:Y:S05]  /*01a0*/  BRA.U UP0, `(.L_x_2) ;  /* 0x0000000100247547 */ /* 0x000fea000b800000 */
[----:B------:R-:W2:Y:S02]  /*01b0*/  LDCU.64 UR6, c[0x0][0x8a8] ;  /* 0x00011500ff0677ac */ /* 0x000ea40008000a00 */
[----:B--2---:R-:W-:-:S04]  /*01c0*/  UISETP.NE.U32.AND UP0, UPT, UR6, URZ, UPT ;  /* 0x000000ff0600728c */ /* 0x004fc8000bf05070 */
[----:B------:R-:W-:-:S09]  /*01d0*/  UISETP.NE.AND.EX UP0, UPT, UR7, URZ, UPT, UP0 ;  /* 0x000000ff0700728c */ /* 0x000fd2000bf05300 */
[----:B------:R-:W-:Y:S05]  /*01e0*/  BRA.U !UP0, `(.L_x_3) ;  /* 0x00000001080c7547 */ /* 0x000fea000b800000 */
[----:B-1----:R-:W1:Y:S02]  /*01f0*/  LDC.64 R2, c[0x0][0x8a8] ;  /* 0x00022a00ff027b82 */ /* 0x002e640000000a00 */
[----:B-1----:R2:W5:Y:S01]  /*0200*/  LDG.E R47, desc[UR46][R2.64] ;  /* 0x0000002e022f7981 */ /* 0x002562000c1e1900 */
[----:B------:R-:W-:Y:S05]  /*0210*/  BRA `(.L_x_2) ;  /* 0x0000000000087947 */ /* 0x000fea0003800000 */
.L_x_3:
[----:B------:R-:W2:Y:S02]  /*0220*/  LDCU UR6, c[0x0][0x8a0] ;  /* 0x00011400ff0677ac */ /* 0x000ea40008000800 */
[----:B--2---:R-:W-:Y:S02]  /*0230*/  MOV R47, UR6 ;  /* 0x00000006002f7c02 */ /* 0x004fe40008000f00 */
.L_x_2:
[----:B------:R-:W-:Y:S01]  /*0240*/  IMAD.U32 R0, RZ, RZ, UR8 ;  /* 0x00000008ff007e24 */ /* 0x000fe2000f8e00ff */
[----:B------:R-:W-:Y:S04]  /*0250*/  BSSY.RECONVERGENT B0, `(.L_x_4) ;  /* 0x000000c000007945 */ /* 0x000fe80003800200 */
[C---:B------:R-:W-:Y:S02]  /*0260*/  ISETP.NE.OR P1, PT, R0.reuse, 0x1, !P5 ;  /* 0x000000010000780c */ /* 0x040fe40006f25670 */
[----:B------:R-:W-:-:S11]  /*0270*/  ISETP.NE.OR P0, PT, R0, 0x3, !P5 ;  /* 0x000000030000780c */ /* 0x000fd60006f05670 */
[----:B------:R-:W-:Y:S05]  /*0280*/  @P1 BRA `(.L_x_5) ;  /* 0x0000000000201947 */ /* 0x000fea0003800000 */
[----:B------:R-:W3:Y:S02]  /*0290*/  LDCU.64 UR6, c[0x0][0x348] ;  /* 0x00006900ff0677ac */ /* 0x000ee40008000a00 */
[----:B---3--:R-:W-:Y:S02]  /*02a0*/  UIADD3 UR10, UP1, UPT, UR6, 0x80, URZ ;  /* 0x00000080060a7890 */ /* 0x008fe4000ff3e0ff */
[----:B------:R-:W-:Y:S02]  /*02b0*/  UIADD3 UR6, UP0, UPT, UR6, 0x180, URZ ;  /* 0x0000018006067890 */ /* 0x000fe4000ff1e0ff */
[----:B------:R-:W-:Y:S02]  /*02c0*/  UIADD3.X UR11, UPT, UPT, URZ, UR7, URZ, UP1, !UPT ;  /* 0x00000007ff0b7290 */ /* 0x000fe40008ffe4ff */
[----:B------:R-:W-:-:S07]  /*02d0*/  UIADD3.X UR7, UPT, UPT, URZ, UR7, URZ, UP0, !UPT ;  /* 0x00000007ff077290 */ /* 0x000fce00087fe4ff */
[----:B------:R3:W-:Y:S02]  /*02e0*/  UTMACCTL.PF [UR10] ;  /* 0x000000000a0079b9 */ /* 0x0007e40008040000 */
[----:B------:R3:W-:Y:S02]  /*02f0*/  UTMACCTL.PF [UR6] ;  /* 0x00000000060079b9 */ /* 0x0007e40008040000 */
[----:B---3--:R-:W-:Y:S01]  /*0300*/  NOP ;  /* 0x0000000000007918 */ /* 0x008fe20000000000 */
.L_x_5:
[----:B------:R-:W-:Y:S05]  /*0310*/  BSYNC.RECONVERGENT B0 ;  /* 0x0000000000007941 */ /* 0x000fea0003800200 */
.L_x_4:
[----:B------:R-:W-:Y:S04]  /*0320*/  BSSY.RECONVERGENT B0, `(.L_x_6) ;  /* 0x000000a000007945 */ /* 0x000fe80003800200 */
        /* <DEDUP_REMOVED lines=9> */
.L_x_7:
[----:B------:R-:W-:Y:S05]  /*03c0*/  BSYNC.RECONVERGENT B0 ;  /* 0x0000000000007941 */ /* 0x000fea0003800200 */
.L_x_6:
[----:B------:R-:W3:Y:S01]  /*03d0*/  LDCU.64 UR6, c[0x0][0x888] ;  /* 0x00011100ff0677ac */ /* 0x000ee20008000a00 */
[----:B------:R-:W-:Y:S02]  /*03e0*/  UISETP.EQ.U32.AND UP1, UPT, UR4, URZ, UPT ;  /* 0x000000ff0400728c */ /* 0x000fe4000bf22070 */
[----:B------:R-:W-:Y:S02]  /*03f0*/  UPLOP3.LUT UP2, UPT, UPT, UPT, UPT, 0x80, 0x8 ;  /* 0x000000000008789c */ /* 0x000fe40003f4f070 */
[----:B---3--:R-:W-:-:S04]  /*0400*/  UISETP.NE.U32.AND UP0, UPT, UR6, URZ, UPT ;  /* 0x000000ff0600728c */ /* 0x008fc8000bf05070 */
[----:B------:R-:W-:-:S04]  /*0410*/  UISETP.NE.AND.EX UP0, UPT, UR7, URZ, UPT, UP0 ;  /* 0x000000ff0700728c */ /* 0x000fc8000bf05300 */
[----:B------:R-:W-:-:S04]  /*0420*/  UISETP.EQ.OR.EX UP3, UPT, UR5, URZ, !UP0, UP1 ;  /* 0x000000ff0500728c */ /* 0x000fc8000c762710 */
[----:B------:R-:W-:-:S05]  /*0430*/  UP2UR UR50, UPR, URZ, 0x8 ;  /* 0x00000008ff327883 */ /* 0x000fca0008000000 */
[----:B------:R-:W-:Y:S07]  /*0440*/  BRA.U !UP3, `(.L_x_8) ;  /* 0x000000010b207547 */ /* 0x000fee000b800000 */
[----:B------:R-:W-:Y:S01]  /*0450*/  UISETP.NE.U32.AND UP2, UPT, UR4, URZ, UPT ;  /* 0x000000ff0400728c */ /* 0x000fe2000bf45070 */
[----:B-----5:R-:W-:Y:S01]  /*0460*/  FSETP.NEU.AND P0, PT, R49, RZ, PT ;  /* 0x000000ff3100720b */ /* 0x020fe20003f0d000 */
[----:B------:R-:W-:Y:S02]  /*0470*/  USEL UR4, URZ, 0xffffffff, UP0 ;  /* 0xffffffffff047887 */ /* 0x000fe40008000000 */
[----:B------:R-:W-:-:S10]  /*0480*/  UISETP.NE.AND.EX UP2, UPT, UR5, URZ, UPT, UP2 ;  /* 0x000000ff0500728c */ /* 0x000fd4000bf45320 */
[----:B------:R-:W-:Y:S01]  /*0490*/  VOTEU.ANY UP1, P0 ;  /* 0x0000000000ff7886 */ /* 0x000fe20000020100 */
[----:B------:R-:W-:-:S04]  /*04a0*/  @!UP2 USEL UR4, URZ, 0xffffffff, UP1 ;  /* 0xffffffffff04a887 */ /* 0x000fc80008800000 */
[----:B------:R-:W-:-:S04]  /*04b0*/  ULOP3.LUT UR4, UR4, 0x1, URZ, 0xc0, !UPT ;  /* 0x0000000104047892 */ /* 0x000fc8000f8ec0ff */
[----:B------:R-:W-:-:S11]  /*04c0*/  UISETP.NE.U32.AND UP2, UPT, UR4, 0x1, UPT ;  /* 0x000000010400788c */ /* 0x000fd6000bf45070 */
.L_x_8:
[----:B-12---:R-:W1:Y:S01]  /*04d0*/  SHFL.IDX PT, R2, R101, RZ, 0x1f ;  /* 0x00001fff65027589 */ /* 0x006e6200000e0000 */
[----:B------:R-:W-:-:S04]  /*04e0*/  UISETP.NE.AND UP1, UPT, UR8, 0x2, UPT ;  /* 0x000000020800788c */ /* 0x000fc8000bf25270 */
[----:B------:R-:W-:Y:S01]  /*04f0*/  USEL UR6, URZ, 0x1, UP1 ;  /* 0x00000001ff067887 */ /* 0x000fe20008800000 */
[----:B-1----:R-:W-:-:S13]  /*0500*/  ISETP.NE.AND P0, PT, R2, RZ, PT ;  /* 0x000000ff0200720c */ /* 0x002fda0003f05270 */
[----:B------:R-:W-:Y:S05]  /*0510*/  @P0 BRA `(.L_x_9) ;  /* 0x0000000000400947 */ /* 0x000fea0003800000 */
[----:B------:R-:W1:Y:S01]  /*0520*/  S2UR UR5, SR_CgaCtaId ;  /* 0x00000000000579c3 */ /* 0x000e620000008800 */
[----:B------:R-:W-:Y:S01]  /*0530*/  UMOV UR7, 0x400 ;  /* 0x0000040000077882 */ /* 0x000fe20000000000 */
[----:B------:R-:W-:Y:S01]  /*0540*/  UMOV UR4, 0x1 ;  /* 0x0000000100047882 */ /* 0x000fe20000000000 */
[----:B------:R-:W-:Y:S01]  /*0550*/  ELECT P0, URZ, PT ;  /* 0x0000000000ff782f */ /* 0x000fe20003800000 */
[----:B------:R-:W-:-:S04]  /*0560*/  UIADD3 UR10, UPT, UPT, -UR4, 0x100000, URZ ;  /* 0x00100000040a7890 */ /* 0x000fc8000fffe1ff */
[----:B------:R-:W-:Y:S02]  /*0570*/  USHF.L.U32 UR11, UR10, 0xb, URZ ;  /* 0x0000000b0a0b7899 */ /* 0x000fe400080006ff */
[----:B------:R-:W-:Y:S02]  /*0580*/  USHF.L.U32 UR10, UR10, 0x1, URZ ;  /* 0x000000010a0a7899 */ /* 0x000fe400080006ff */
[----:B-1----:R-:W-:Y:S01]  /*0590*/  ULEA UR5, UR5, UR7, 0x18 ;  /* 0x0000000705057291 */ /* 0x002fe2000f8ec0ff */
[----:B------:R-:W1:Y:S11]  /*05a0*/  FENCE.VIEW.ASYNC.S ;  /* 0x00000000000073c6 */ /* 0x000e760000000000 */
[----:B-1----:R1:W2:Y:S01]  /*05b0*/  SYNCS.EXCH.64 URZ, [UR5], UR10 ;  /* 0x0000000a05ff75b2 */ /* 0x0022a20008000100 */
[----:B------:R1:W3:Y:S01]  /*05c0*/  SYNCS.EXCH.64 URZ, [UR5+0x18], UR10 ;  /* 0x0000180a05ff75b2 */ /* 0x0002e20008000100 */
[----:B------:R1:W4:Y:S01]  /*05d0*/  SYNCS.EXCH.64 URZ, [UR5+0x8], UR10 ;  /* 0x0000080a05ff75b2 */ /* 0x0003220008000100 */
[----:B------:R1:W1:Y:S01]  /*05e0*/  SYNCS.EXCH.64 URZ, [UR5+0x20], UR10 ;  /* 0x0000200a05ff75b2 */ /* 0x0002620008000100 */
[----:B------:R1:W1:Y:S01]  /*05f0*/  SYNCS.EXCH.64 URZ, [UR5+0x10], UR10 ;  /* 0x0000100a05ff75b2 */ /* 0x0002620008000100 */
[----:B------:R1:W1:Y:S01]  /*0600*/  SYNCS.EXCH.64 URZ, [UR5+0x28], UR10 ;  /* 0x0000280a05ff75b2 */ /* 0x0002620008000100 */
[----:B------:R-:W-:Y:S01]  /*0610*/  NOP ;  /* 0x0000000000007918 */ /* 0x000fe20000000000 */
.L_x_9:
[----:B------:R-:W2:Y:S01]  /*0620*/  SHFL.IDX PT, R2, R101, RZ, 0x1f ;  /* 0x00001fff65027589 */ /* 0x000ea200000e0000 */
[----:B------:R-:W-:Y:S01]  /*0630*/  NOP ;  /* 0x0000000000007918 */ /* 0x000fe20000000000 */
[----:B--2---:R-:W-:-:S13]  /*0640*/  ISETP.NE.AND P0, PT, R2, 0x1, PT ;  /* 0x000000010200780c */ /* 0x004fda0003f05270 */
[----:B------:R-:W-:Y:S05]  /*0650*/  @P0 BRA `(.L_x_10) ;  /* 0x0000000000580947 */ /* 0x000fea0003800000 */
[----:B------:R-:W2:Y:S01]  /*0660*/  S2UR UR7, SR_CgaCtaId ;  /* 0x00000000000779c3 */ /* 0x000ea20000008800 */
[----:B------:R-:W-:Y:S01]  /*0670*/  UMOV UR9, 0x400 ;  /* 0x0000040000097882 */ /* 0x000fe20000000000 */
[----:B-1----:R-:W-:Y:S01]  /*0680*/  UMOV UR5, 0x20 ;  /* 0x0000002000057882 */ /* 0x002fe20000000000 */
[----:B------:R-:W-:Y:S01]  /*0690*/  UMOV UR4, 0x80 ;  /* 0x0000008000047882 */ /* 0x000fe20000000000 */
[----:B------:R-:W-:-:S04]  /*06a0*/  UIADD3 UR10, UPT, UPT, -UR5, 0x100000, URZ ;  /* 0x00100000050a7890 */ /* 0x000fc8000fffe1ff */
[----:B------:R-:W-:Y:S02]  /*06b0*/  USHF.L.U32 UR11, UR10, 0xb, URZ ;  /* 0x0000000b0a0b7899 */ /* 0x000fe400080006ff */
[----:B------:R-:W-:Y:S02]  /*06c0*/  USHF.L.U32 UR10, UR10, 0x1, URZ ;  /* 0x000000010a0a7899 */ /* 0x000fe400080006ff */
[----:B------:R-:W-:-:S04]  /*06d0*/  UIADD3 UR4, UPT, UPT, -UR4, 0x100000, URZ ;  /* 0x0010000004047890 */ /* 0x000fc8000fffe1ff */
[----:B------:R-:W-:Y:S02]  /*06e0*/  USHF.L.U32 UR5, UR4, 0xb, URZ ;  /* 0x0000000b04057899 */ /* 0x000fe400080006ff */
[----:B------:R-:W-:Y:S01]  /*06f0*/  USHF.L.U32 UR4, UR4, 0x1, URZ ;  /* 0x0000000104047899 */ /* 0x000fe200080006ff */
[----:B------:R-:W-:Y:S01]  /*0700*/  ELECT P0, URZ, PT ;  /* 0x0000000000ff782f */ /* 0x000fe20003800000 */
[----:B--2---:R-:W-:Y:S01]  /*0710*/  ULEA UR7, UR7, UR9, 0x18 ;  /* 0x0000000907077291 */ /* 0x004fe2000f8ec0ff */
[----:B------:R-:W1:Y:S11]  /*0720*/  FENCE.VIEW.ASYNC.S ;  /* 0x00000000000073c6 */ /* 0x000e760000000000 */
[----:B-1----:R2:W1:Y:S01]  /*0730*/  SYNCS.EXCH.64 URZ, [UR7+0x30], UR10 ;  /* 0x0000300a07ff75b2 */ /* 0x0024620008000100 */
[----:B------:R2:W1:Y:S01]  /*0740*/  SYNCS.EXCH.64 URZ, [UR7+0x50], UR4 ;  /* 0x0000500407ff75b2 */ /* 0x0004620008000100 */
[----:B------:R2:W1:Y:S01]  /*0750*/  SYNCS.EXCH.64 URZ, [UR7+0x38], UR10 ;  /* 0x0000380a07ff75b2 */ /* 0x0004620008000100 */
[----:B------:R2:W1:Y:S01]  /*0760*/  SYNCS.EXCH.64 URZ, [UR7+0x58], UR4 ;  /* 0x0000580407ff75b2 */ /* 0x0004620008000100 */
[----:B------:R2:W1:Y:S01]  /*0770*/  SYNCS.EXCH.64 URZ, [UR7+0x40], UR10 ;  /* 0x0000400a07ff75b2 */ /* 0x0004620008000100 */
[----:B------:R2:W1:Y:S01]  /*0780*/  SYNCS.EXCH.64 URZ, [UR7+0x60], UR4 ;  /* 0x0000600407ff75b2 */ /* 0x0004620008000100 */
[----:B------:R2:W1:Y:S01]  /*0790*/  SYNCS.EXCH.64 URZ, [UR7+0x48], UR10 ;  /* 0x0000480a07ff75b2 */ /* 0x0004620008000100 */
[----:B------:R2:W1:Y:S02]  /*07a0*/  SYNCS.EXCH.64 URZ, [UR7+0x68], UR4 ;  /* 0x0000680407ff75b2 */ /* 0x0004640008000100 */
[----:B--2---:R-:W-:Y:S01]  /*07b0*/  NOP ;  /* 0x0000000000007918 */ /* 0x004fe20000000000 */
.L_x_10:
[----:B------:R-:W2:Y:S01]  /*07c0*/  SHFL.IDX PT, R2, R101, RZ, 0x1f ;  /* 0x00001fff65027589 */ /* 0x000ea200000e0000 */
[----:B------:R-:W-:Y:S01]  /*07d0*/  NOP ;  /* 0x0000000000007918 */ /* 0x000fe20000000000 */
[----:B--2---:R-:W-:-:S13]  /*07e0*/  ISETP.NE.AND P0, PT, R2, 0x3, PT ;  /* 0x000000030200780c */ /* 0x004fda0003f05270 */
[----:B------:R-:W-:Y:S05]  /*07f0*/  @P0 BRA `(.L_x_11) ;  /* 0x0000000000300947 */ /* 0x000fea0003800000 */
[----:B-1----:R-:W1:Y:S01]  /*0800*/  S2UR UR5, SR_CgaCtaId ;  /* 0x00000000000579c3 */ /* 0x002e620000008800 */
        /* <DEDUP_REMOVED lines=8> */
[----:B-1----:R2:W1:Y:S01]  /*0890*/  SYNCS.EXCH.64 URZ, [UR5+0x70], UR10 ;  /* 0x0000700a05ff75b2 */ /* 0x0024620008000100 */
[----:B------:R2:W1:Y:S02]  /*08a0*/  SYNCS.EXCH.64 URZ, [UR5+0x78], UR10 ;  /* 0x0000780a05ff75b2 */ /* 0x0004640008000100 */
[----:B--2---:R-:W-:Y:S01]  /*08b0*/  NOP ;  /* 0x0000000000007918 */ /* 0x004fe20000000000 */
.L_x_11:
[----:B------:R-:W2:Y:S01]  /*08c0*/  SHFL.IDX PT, R2, R101, RZ, 0x1f ;  /* 0x00001fff65027589 */ /* 0x000ea200000e0000 */
[----:B------:R-:W-:Y:S01]  /*08d0*/  NOP ;  /* 0x0000000000007918 */ /* 0x000fe20000000000 */
[----:B--2---:R-:W-:-:S13]  /*08e0*/  ISETP.NE.AND P0, PT, R2, 0x4, PT ;  /* 0x000000040200780c */ /* 0x004fda0003f05270 */
[----:B------:R-:W-:Y:S05]  /*08f0*/  @P0 BRA `(.L_x_12) ;  /* 0x00000000004c0947 */ /* 0x000fea0003800000 */
[----:B-1----:R-:W1:Y:S01]  /*0900*/  S2UR UR5, SR_CgaCtaId ;  /* 0x00000000000579c3 */ /* 0x002e620000008800 */
[----:B------:R-:W-:Y:S01]  /*0910*/  UMOV UR9, 0x100 ;  /* 0x0000010000097882 */ /* 0x000fe20000000000 */
[----:B------:R-:W-:Y:S01]  /*0920*/  UMOV UR7, 0x400 ;  /* 0x0000040000077882 */ /* 0x000fe20000000000 */
[----:B------:R-:W-:Y:S01]  /*0930*/  USEL UR9, UR9, 0xe0, UP2 ;  /* 0x000000e009097887 */ /* 0x000fe20009000000 */
[----:B------:R-:W-:Y:S01]  /*0940*/  UMOV UR4, 0x1 ;  /* 0x0000000100047882 */ /* 0x000fe20000000000 */
[----:B------:R-:W-:Y:S01]  /*0950*/  ELECT P0, URZ, PT ;  /* 0x0000000000ff782f */ /* 0x000fe20003800000 */
[----:B------:R-:W-:-:S04]  /*0960*/  UIADD3 UR10, UPT, UPT, -UR4, 0x100000, URZ ;  /* 0x00100000040a7890 */ /* 0x000fc8000fffe1ff */
[----:B------:R-:W-:Y:S02]  /*0970*/  USHF.L.U32 UR11, UR10, 0xb, URZ ;  /* 0x0000000b0a0b7899 */ /* 0x000fe400080006ff */
[----:B------:R-:W-:Y:S02]  /*0980*/  USHF.L.U32 UR10, UR10, 0x1, URZ ;  /* 0x000000010a0a7899 */ /* 0x000fe400080006ff */
[----:B------:R-:W-:-:S04]  /*0990*/  UIADD3 UR12, UPT, UPT, -UR9, 0x100000, URZ ;  /* 0x00100000090c7890 */ /* 0x000fc8000fffe1ff */
[----:B------:R-:W-:Y:S02]  /*09a0*/  USHF.L.U32 UR13, UR12, 0xb, URZ ;  /* 0x0000000b0c0d7899 */ /* 0x000fe400080006ff */
[----:B------:R-:W-:Y:S02]  /*09b0*/  USHF.L.U32 UR12, UR12, 0x1, URZ ;  /* 0x000000010c0c7899 */ /* 0x000fe400080006ff */
[----:B-1----:R-:W-:Y:S01]  /*09c0*/  ULEA UR5, UR5, UR7, 0x18 ;  /* 0x0000000705057291 */ /* 0x002fe2000f8ec0ff */
[----:B------:R-:W1:Y:S11]  /*09d0*/  FENCE.VIEW.ASYNC.S ;  /* 0x00000000000073c6 */ /* 0x000e760000000000 */
[----:B-1----:R2:W1:Y:S01]  /*09e0*/  SYNCS.EXCH.64 URZ, [UR5+0x80], UR10 ;  /* 0x0000800a05ff75b2 */ /* 0x0024620008000100 */
[----:B------:R2:W1:Y:S01]  /*09f0*/  SYNCS.EXCH.64 URZ, [UR5+0x90], UR12 ;  /* 0x0000900c05ff75b2 */ /* 0x0004620008000100 */
[----:B------:R2:W1:Y:S01]  /*0a00*/  SYNCS.EXCH.64 URZ, [UR5+0x88], UR10 ;  /* 0x0000880a05ff75b2 */ /* 0x0004620008000100 */
[----:B------:R2:W1:Y:S02]  /*0a10*/  SYNCS.EXCH.64 URZ, [UR5+0x98], UR12 ;  /* 0x0000980c05ff75b2 */ /* 0x0004640008000100 */
[----:B--2---:R-:W-:Y:S01]  /*0a20*/  NOP ;  /* 0x0000000000007918 */ /* 0x004fe20000000000 */
.L_x_12:
        /* <DEDUP_REMOVED lines=26> */
.L_x_13:
        /* <DEDUP_REMOVED lines=18> */
.L_x_14:
[----:B-1----:R-:W1:Y:S01]  /*0cf0*/  S2UR UR5, SR_CTAID.X ;  /* 0x00000000000579c3 */ /* 0x002e620000002500 */
[----:B------:R-:W-:-:S05]  /*0d00*/  CS2R.32 R95, SR_CgaSize ;  /* 0x00000000005f7805 */ /* 0x000fca0000008a00 */
[----:B------:R-:W-:-:S05]  /*0d10*/  IMAD R95, R95, -0xa0, RZ ;  /* 0xffffff605f5f7824 */ /* 0x000fca00078e02ff */
[----:B------:R-:W-:-:S14]  /*0d20*/  R2UR UR9, R95 ;  /* 0x000000005f0972ca */ /* 0x000fdc00000e0000 */
[----:B------:R-:W2:Y:S01]  /*0d30*/  LDCU UR9, c[0x0][UR9+0x2b0] ;  /* 0x00005600090977ac */ /* 0x000ea20008000800 */
[----:B------:R-:W-:Y:S01]  /*0d40*/  NOP ;  /* 0x0000000000007918 */ /* 0x000fe20000000000 */
[----:B------:R-:W-:-:S05]  /*0d50*/  CS2R.32 R95, SR_CgaSize ;  /* 0x00000000005f7805 */ /* 0x000fca0000008a00 */
[----:B------:R-:W-:-:S05]  /*0d60*/  IMAD R95, R95, -0xa0, RZ ;  /* 0xffffff605f5f7824 */ /* 0x000fca00078e02ff */
[----:B------:R-:W-:-:S14]  /*0d70*/  R2UR UR7, R95 ;  /* 0x000000005f0772ca */ /* 0x000fdc00000e0000 */
[----:B------:R-:W3:Y:S01]  /*0d80*/  LDCU UR7, c[0x0][UR7+0x2b4] ;  /* 0x00005680070777ac */ /* 0x000ee20008000800 */
[----:B------:R-:W4:Y:S08]  /*0d90*/  S2UR UR4, SR_CTAID.Y ;  /* 0x00000000000479c3 */ /* 0x000f300000002600 */
[----:B------:R-:W3:Y:S01]  /*0da0*/  LDC R10, c[0x0][0xb24] ;  /* 0x0002c900ff0a7b82 */ /* 0x000ee20000000800 */
[----:B-1----:R-:W-:-:S02]  /*0db0*/  I2FP.F32.U32 R95, UR5 ;  /* 0x00000005005f7c45 */ /* 0x002fc40008201000 */
[----:B------:R-:W-:-:S05]  /*0dc0*/  CS2R.32 R3, SR_CgaSize ;  /* 0x0000000000037805 */ /* 0x000fca0000008a00 */
[----:B------:R-:W-:-:S06]  /*0dd0*/  IMAD R3, R3, -0xa0, RZ ;  /* 0xffffff6003037824 */ /* 0x000fcc00078e02ff */
[----:B------:R-:W1:Y:S01]  /*0de0*/  LDC R3, c[0x0][R3+0x2a0] ;  /* 0x0000a80003037b82 */ /* 0x000e620000000800 */
[----:B------:R-:W-:Y:S01]  /*0df0*/  MOV R15, UR5 ;  /* 0x00000005000f7c02 */ /* 0x000fe20008000f00 */
[----:B--2---:R-:W-:Y:S01]  /*0e00*/  FMUL R95, R95, UR9 ;  /* 0x000000095f5f7c20 */ /* 0x004fe20008400000 */
[----:B----4-:R-:W-:Y:S02]  /*0e10*/  I2FP.F32.U32 R94, UR4 ;  /* 0x00000004005e7c45 */ /* 0x010fe40008201000 */
[----:B------:R-:W-:-:S05]  /*0e20*/  CS2R.32 R2, SR_CgaSize ;  /* 0x0000000000027805 */ /* 0x000fca0000008a00 */
[----:B------:R-:W-:-:S06]  /*0e30*/  IMAD R2, R2, -0xa0, RZ ;  /* 0xffffff6002027824 */ /* 0x000fcc00078e02ff */
[----:B------:R-:W2:Y:S01]  /*0e40*/  LDC R2, c[0x0][R2+0x2a4] ;  /* 0x0000a90002027b82 */ /* 0x000ea20000000800 */
[----:B------:R-:W-:Y:S01]  /*0e50*/  MOV R14, UR4 ;  /* 0x00000004000e7c02 */ /* 0x000fe20008000f00 */
[----:B------:R-:W4:Y:S01]  /*0e60*/  F2I.U32.TRUNC.NTZ R95, R95 ;  /* 0x0000005f005f7305 */ /* 0x000f22000020f000 */
[----:B---3--:R-:W-:-:S05]  /*0e70*/  FMUL R94, R94, UR7 ;  /* 0x000000075e5e7c20 */ /* 0x008fca0008400000 */
[----:B------:R-:W-:Y:S01]  /*0e80*/  BAR.SYNC.DEFER_BLOCKING 0x0 ;  /* 0x0000000000007b1d */ /* 0x000fe20000010000 */
[----:B------:R-:W-:-:S05]  /*0e90*/  ISETP.GE.AND P0, PT, R10, 0x1, PT ;  /* 0x000000010a00780c */ /* 0x000fca0003f06270 */
[----:B------:R-:W3:Y:S02]  /*0ea0*/  F2I.U32.TRUNC.NTZ R94, R94 ;  /* 0x0000005e005e7305 */ /* 0x000ee4000020f000 */
[----:B------:R-:W2:Y:S01]  /*0eb0*/  S2UR UR36, SR_CTAID.Z ;  /* 0x00000000002479c3 */ /* 0x000ea20000002700 */
[----:B----4-:R-:W-:-:S05]  /*0ec0*/  IADD3 R95, PT, PT, -R95, RZ, RZ ;  /* 0x000000ff5f5f7210 */ /* 0x010fca0007ffe1ff */
[----:B-1----:R-:W-:Y:S01]  /*0ed0*/  IMAD R95, R3, R95, UR5 ;  /* 0x00000005035f7e24 */ /* 0x002fe2000f8e025f */
[----:B---3--:R-:W-:-:S05]  /*0ee0*/  IADD3 R94, PT, PT, -R94, RZ, RZ ;  /* 0x000000ff5e5e7210 */ /* 0x008fca0007ffe1ff */
[----:B--2---:R-:W-:Y:S01]  /*0ef0*/  IMAD R94, R2, R94, UR4 ;  /* 0x00000004025e7e24 */ /* 0x004fe2000f8e025e */
[----:B------:R-:W-:Y:S06]  /*0f00*/  @!P0 BRA `(.L_x_15) ;  /* 0x0000000000b88947 */ /* 0x000fec0003800000 */
[----:B------:R-:W1:Y:S01]  /*0f10*/  LDC.64 R4, c[0x0][0xb18] ;  /* 0x0002c600ff047b82 */ /* 0x000e620000000a00 */
[----:B------:R-:W-:-:S07]  /*0f20*/  ISETP.NE.AND P0, PT, R10, 0x1, PT ;  /* 0x000000010a00780c */ /* 0x000fce0003f05270 */
[----:B------:R-:W2:Y:S08]  /*0f30*/  LDC R9, c[0x0][0xb0c] ;  /* 0x0002c300ff097b82 */ /* 0x000eb00000000800 */
[----:B------:R-:W3:Y:S08]  /*0f40*/  LDC R12, c[0x0][0x370] ;  /* 0x0000dc00ff0c7b82 */ /* 0x000ef00000000800 */
[----:B------:R-:W4:Y:S01]  /*0f50*/  LDC R11, c[0x0][0x374] ;  /* 0x0000dd00ff0b7b82 */ /* 0x000f220000000800 */
[----:B-1----:R-:W-:-:S07]  /*0f60*/  ISETP.NE.AND P1, PT, R4, 0x1, PT ;  /* 0x000000010400780c */ /* 0x002fce0003f25270 */
[----:B------:R-:W3:Y:S01]  /*0f70*/  LDC.64 R6, c[0x0][0xb10] ;  /* 0x0002c400ff067b82 */ /* 0x000ee20000000a00 */
[----:B--2---:R-:W-:-:S07]  /*0f80*/  ISETP.NE.AND P2, PT, R9, 0x1, PT ;  /* 0x000000010900780c */ /* 0x004fce0003f45270 */
[----:B------:R-:W1:Y:S08]  /*0f90*/  LDC R8, c[0x0][0xb20] ;  /* 0x0002c800ff087b82 */ /* 0x000e700000000800 */
[----:B------:R-:W2:Y:S01]  /*0fa0*/  LDC.64 R2, c[0x0][0xb28] ;  /* 0x0002ca00ff027b82 */ /* 0x000ea20000000a00 */
[----:B----4-:R-:W-:-:S04]  /*0fb0*/  IMAD.HI.U32 R13, R11, R5, RZ ;  /* 0x000000050b0d7227 */ /* 0x010fc800078e00ff */
[----:B------:R-:W-:-:S04]  /*0fc0*/  IMAD.HI.U32 R5, R14, R5, RZ ;  /* 0x000000050e057227 */ /* 0x000fc800078e00ff */
[----:B---3--:R-:W-:-:S05]  /*0fd0*/  IMAD.HI.U32 R16, R12, R6, RZ ;  /* 0x000000060c107227 */ /* 0x008fca00078e00ff */
[-C--:B------:R-:W-:Y:S01]  /*0fe0*/  @P2 SHF.R.U32.HI R12, RZ, R7.reuse, R16 ;  /* 0x00000007ff0c2219 */ /* 0x080fe20000011610 */
[----:B------:R-:W-:Y:S01]  /*0ff0*/  IMAD.HI.U32 R16, R15, R6, RZ ;  /* 0x000000060f107227 */ /* 0x000fe200078e00ff */
[-C--:B-1----:R-:W-:Y:S02]  /*1000*/  @P1 SHF.R.U32.HI R11, RZ, R8.reuse, R13 ;  /* 0x00000008ff0b1219 */ /* 0x082fe4000001160d */
[----:B------:R-:W-:Y:S02]  /*1010*/  SHF.R.U32.HI R5, RZ, R8, R5 ;  /* 0x00000008ff057219 */ /* 0x000fe40000011605 */
[----:B------:R-:W-:Y:S02]  /*1020*/  SHF.R.U32.HI R16, RZ, R7, R16 ;  /* 0x00000007ff107219 */ /* 0x000fe40000011610 */
[----:B------:R-:W-:Y:S01]  /*1030*/  SEL R5, R14, R5, !P1 ;  /* 0x000000050e057207 */ /* 0x000fe20004800000 */
[----:B--2---:R-:W-:Y:S01]  /*1040*/  IMAD.HI.U32 R13, R11, R2, RZ ;  /* 0x000000020b0d7227 */ /* 0x004fe200078e00ff */
[----:B------:R-:W-:-:S03]  /*1050*/  SEL R16, R15, R16, !P2 ;  /* 0x000000100f107207 */ /* 0x000fc60005000000 */
[----:B------:R-:W-:Y:S01]  /*1060*/  IMAD.HI.U32 R6, R12, R2, RZ ;  /* 0x000000020c067227 */ /* 0x000fe200078e00ff */
[----:B------:R-:W-:-:S04]  /*1070*/  @P0 SHF.R.U32.HI R11, RZ, R3, R13 ;  /* 0x00000003ff0b0219 */ /* 0x000fc8000001160d */
[----:B------:R-:W-:Y:S01]  /*1080*/  @P0 SHF.R.U32.HI R12, RZ, R3, R6 ;  /* 0x00000003ff0c0219 */ /* 0x000fe20000011606 */
[----:B------:R-:W-:-:S04]  /*1090*/  IMAD R11, R11, R10, RZ ;  /* 0x0000000a0b0b7224 */ /* 0x000fc800078e02ff */
[----:B------:R-:W-:Y:S01]  /*10a0*/  IMAD R6, R12, R10, RZ ;  /* 0x0000000a0c067224 */ /* 0x000fe200078e02ff */
[----:B------:R-:W-:-:S04]  /*10b0*/  ISETP.GE.AND P1, PT, R5, R11, PT ;  /* 0x0000000b0500720c */ /* 0x000fc80003f26270 */
[----:B------:R-:W-:Y:S01]  /*10c0*/  ISETP.GE.OR P1, PT, R16, R6, P1 ;  /* 0x000000061000720c */ /* 0x000fe20000f26670 */
[----:B------:R-:W-:-:S05]  /*10d0*/  IMAD.HI.U32 R6, R5, R2, RZ ;  /* 0x0000000205067227 */ /* 0x000fca00078e00ff */
[----:B------:R-:W-:-:S04]  /*10e0*/  SHF.R.U32.HI R6, RZ, R3, R6 ;  /* 0x00000003ff067219 */ /* 0x000fc80000011606 */
[----:B------:R-:W-:-:S03]  /*10f0*/  SEL R6, R5, R6, !P0 ;  /* 0x0000000605067207 */ /* 0x000fc60004000000 */
[----:B------:R-:W-:Y:S01]  /*1100*/  @!P1 IMAD.HI.U32 R7, R16, R2, RZ ;  /* 0x0000000210079227 */ /* 0x000fe200078e00ff */
[----:B------:R-:W-:-:S04]  /*1110*/  IADD3 R2, PT, PT, -R6, RZ, RZ ;  /* 0x000000ff06027210 */ /* 0x000fc80007ffe1ff */
[----:B------:R-:W-:Y:S01]  /*1120*/  @!P1 SHF.R.U32.HI R3, RZ, R3, R7 ;  /* 0x00000003ff039219 */ /* 0x000fe20000011607 */
[----:B------:R-:W-:Y:S01]  /*1130*/  IMAD R2, R10, R2, R5 ;  /* 0x000000020a027224 */ /* 0x000fe200078e0205 */
[----:B------:R-:W-:Y:S02]  /*1140*/  IADD3 R7, PT, PT, -R5, RZ, RZ ;  /* 0x000000ff05077210 */ /* 0x000fe40007ffe1ff */
[----:B------:R-:W-:-:S03]  /*1150*/  @!P1 SEL R3, R16, R3, !P0 ;  /* 0x0000000310039207 */ /* 0x000fc60004000000 */
[----:B------:R-:W-:Y:S02]  /*1160*/  IMAD R7, R4, R7, R14 ;  /* 0x0000000704077224 */ /* 0x000fe400078e020e */
[--C-:B------:R-:W-:Y:S02]  /*1170*/  @!P1 IMAD.IADD R6, R6, 0x1, -R3.reuse ;  /* 0x0000000106069824 */ /* 0x100fe400078e0a03 */
[----:B------:R-:W-:Y:S01]  /*1180*/  @!P1 IMAD R3, R2, R12, R3 ;  /* 0x0000000c02039224 */ /* 0x000fe200078e0203 */
[----:B------:R-:W-:Y:S01]  /*1190*/  IADD3 R2, PT, PT, -R16, RZ, RZ ;  /* 0x000000ff10027210 */ /* 0x000fe20007ffe1ff */
[----:B------:R-:W-:Y:S02]  /*11a0*/  @!P1 IMAD R5, R6, R10, R16 ;  /* 0x0000000a06059224 */ /* 0x000fe400078e0210 */
[----:B------:R-:W-:Y:S02]  /*11b0*/  @!P1 IMAD.MOV.U32 R16, RZ, RZ, R3 ;  /* 0x000000ffff109224 */ /* 0x000fe400078e0003 */
[----:B------:R-:W-:-:S02]  /*11c0*/  IMAD R2, R9, R2, R15 ;  /* 0x0000000209027224 */ /* 0x000fc400078e020f */
[----:B------:R-:W-:Y:S02]  /*11d0*/  IMAD R14, R5, R4, R7 ;  /* 0x00000004050e7224 */ /* 0x000fe400078e0207 */
[----:B------:R-:W-:Y:S02]  /*11e0*/  IMAD R15, R16, R9, R2 ;  /* 0x00000009100f7224 */ /* 0x000fe400078e0202 */
.L_x_15:
[----:B------:R-:W1:Y:S01]  /*11f0*/  LDCU UR4, c[0x0][0xb30] ;  /* 0x00016600ff0477ac */ /* 0x000e620008000800 */
[----:B------:R-:W2:Y:S08]  /*1200*/  S2UR UR37, SR_CgaCtaId ;  /* 0x00000000002579c3 */ /* 0x000eb00000008800 */
[----:B------:R-:W3:Y:S01]  /*1210*/  LDC R40, c[0x0][0xb24] ;  /* 0x0002c900ff287b82 */ /* 0x000ee20000000800 */
[----:B-1----:R-:W-:-:S09]  /*1220*/  UISETP.NE.AND UP1, UPT, UR4, 0x1, UPT ;  /* 0x000000010400788c */ /* 0x002fd2000bf25270 */
[----:B--2---:R-:W-:Y:S05]  /*1230*/  BRA.U UP1, `(.L_x_16) ;  /* 0x0000000101407547 */ /* 0x004fea000b800000 */
[----:B------:R-:W1:Y:S08]  /*1240*/  LDC.64 R4, c[0x0][0xb10] ;  /* 0x0002c400ff047b82 */ /* 0x000e700000000a00 */
[----:B------:R-:W2:Y:S08]  /*1250*/  LDC.64 R2, c[0x0][0xb18] ;  /* 0x0002c600ff027b82 */ /* 0x000eb00000000a00 */
[----:B------:R-:W4:Y:S08]  /*1260*/  LDC R6, c[0x0][0xb20] ;  /* 0x0002c800ff067b82 */ /* 0x000f300000000800 */
[----:B------:R-:W3:Y:S01]  /*1270*/  LDC R7, c[0x0][0xb0c] ;  /* 0x0002c300ff077b82 */ /* 0x000ee20000000800 */
[----:B-1----:R-:W-:-:S05]  /*1280*/  IMAD.HI.U32 R4, R15, R4, RZ ;  /* 0x000000040f047227 */ /* 0x002fca00078e00ff */
[----:B------:R-:W-:Y:S01]  /*1290*/  SHF.R.U32.HI R4, RZ, R5, R4 ;  /* 0x00000005ff047219 */ /* 0x000fe20000011604 */
[----:B--2---:R-:W-:Y:S01]  /*12a0*/  IMAD.HI.U32 R3, R14, R3, RZ ;  /* 0x000000030e037227 */ /* 0x004fe200078e00ff */
[----:B------:R-:W-:-:S04]  /*12b0*/  ISETP.NE.AND P0, PT, R2, 0x1, PT ;  /* 0x000000010200780c */ /* 0x000fc80003f05270 */
[----:B----4-:R-:W-:-:S04]  /*12c0*/  SHF.R.U32.HI R3, RZ, R6, R3 ;  /* 0x00000006ff037219 */ /* 0x010fc80000011603 */
[----:B------:R-:W-:Y:S02]  /*12d0*/  SEL R3, R14, R3, !P0 ;  /* 0x000000030e037207 */ /* 0x000fe40004000000 */
[----:B---3--:R-:W-:-:S04]  /*12e0*/  ISETP.NE.AND P1, PT, R7, 0x1, PT ;  /* 0x000000010700780c */ /* 0x008fc80003f25270 */
[----:B------:R-:W-:-:S05]  /*12f0*/  SEL R4, R15, R4, !P1 ;  /* 0x000000040f047207 */ /* 0x000fca0004800000 */
[----:B------:R-:W-:Y:S02]  /*1300*/  IMAD.IADD R5, R3, 0x1, -R4 ;  /* 0x0000000103057824 */ /* 0x000fe400078e0a04 */
[----:B------:R-:W-:Y:S02]  /*1310*/  IMAD.IADD R3, R4, 0x1, -R3 ;  /* 0x0000000104037824 */ /* 0x000fe400078e0a03 */
[----:B------:R-:W-:Y:S02]  /*1320*/  IMAD R15, R5, R7, R15 ;  /* 0x00000007050f7224 */ /* 0x000fe400078e020f */
[----:B------:R-:W-:-:S07]  /*1330*/  IMAD R14, R3, R2, R14 ;  /* 0x00000002030e7224 */ /* 0x000fce00078e020e */
.L_x_16:
[----:B------:R-:W-:Y:S01]  /*1340*/  BAR.SYNC.DEFER_BLOCKING 0x0 ;  /* 0x0000000000007b1d */ /* 0x000fe20000010000 */
[----:B------:R-:W-:Y:S01]  /*1350*/  UISETP.NE.AND UP1, UPT, UR8, 0x2, UPT ;  /* 0x000000020800788c */ /* 0x000fe2000bf25270 */
[----:B------:R-:W-:Y:S02]  /*1360*/  ISETP.NE.OR P5, PT, R0, 0x2, !P5 ;  /* 0x000000020000780c */ /* 0x000fe40006fa5670 */
[----:B------:R-:W-:-:S06]  /*1370*/  LOP3.LUT R2, R108, 0x1f, RZ, 0xc0, !PT ;  /* 0x0000001f6c027812 */ /* 0x000fcc00078ec0ff */
[----:B------:R-:W-:Y:S05]  /*1380*/  BRA.U UP1, `(.L_x_17) ;  /* 0x0000001101387547 */ /* 0x000fea000b800000 */
[----:B------:R-:W1:Y:S01]  /*1390*/  LDCU UR13, c[0x0][0x38c] ;  /* 0x00007180ff0d77ac */ /* 0x000e620008000800 */
[----:B------:R-:W2:Y:S01]  /*13a0*/  LDC R8, c[0x0][0x370] ;  /* 0x0000dc00ff087b82 */ /* 0x000ea20000000800 */
[----:B------:R-:W-:Y:S01]  /*13b0*/  PLOP3.LUT P1, PT, PT, PT, UP2, 0x80, 0x8 ;  /* 0x000000000008781c */ /* 0x000fe20003f2f028 */
[----:B------:R-:W-:Y:S01]  /*13c0*/  IMAD.MOV.U32 R17, RZ, RZ, 0x1 ;  /* 0x00000001ff117424 */ /* 0x000fe200078e00ff */
[----:B------:R-:W-:Y:S01]  /*13d0*/  ISETP.EQ.OR P4, PT, R2, RZ, P5 ;  /* 0x000000ff0200720c */ /* 0x000fe20002f82670 */
[----:B------:R-:W-:Y:S01]  /*13e0*/  IMAD.MOV.U32 R16, RZ, RZ, RZ ;  /* 0x000000ffff107224 */ /* 0x000fe200078e00ff */
[----:B------:R-:W-:Y:S02]  /*13f0*/  PLOP3.LUT P1, PT, P1, PT, PT, 0x8, 0x80 ;  /* 0x000000000080781c */ /* 0x000fe40000f2e170 */
[----:B------:R-:W-:Y:S01]  /*1400*/  CS2R R12, SRZ ;  /* 0x00000000000c7805 */ /* 0x000fe2000001ff00 */
[----:B------:R-:W-:Y:S01]  /*1410*/  IMAD.MOV.U32 R11, RZ, RZ, 0x1 ;  /* 0x00000001ff0b7424 */ /* 0x000fe200078e00ff */
[----:B------:R-:W4:Y:S01]  /*1420*/  LDC R0, c[0x0][0x374] ;  /* 0x0000dd00ff007b82 */ /* 0x000f220000000800 */
[----:B------:R-:W2:Y:S01]  /*1430*/  LDCU.64 UR22, c[0x0][0x348] ;  /* 0x00006900ff1677ac */ /* 0x000ea20008000a00 */
[----:B------:R-:W-:Y:S01]  /*1440*/  UMOV UR6, URZ ;  /* 0x000000ff00067c82 */ /* 0x000fe20008000000 */
[----:B-1----:R-:W-:-:S04]  /*1450*/  UIADD3 UR5, UPT, UPT, UR13, 0x1f, URZ ;  /* 0x0000001f0d057890 */ /* 0x002fc8000fffe0ff */
[----:B------:R-:W-:-:S04]  /*1460*/  USHF.R.S32.HI UR4, URZ, 0x1f, UR5 ;  /* 0x0000001fff047899 */ /* 0x000fc80008011405 */
[----:B------:R-:W-:-:S04]  /*1470*/  ULEA.HI UR4, UR4, UR5, URZ, 0x5 ;  /* 0x0000000504047291 */ /* 0x000fc8000f8f28ff */
[----:B------:R-:W-:Y:S02]  /*1480*/  USHF.R.S32.HI UR15, URZ, 0x5, UR4 ;  /* 0x00000005ff0f7899 */ /* 0x000fe40008011404 */
[----:B------:R-:W-:Y:S02]  /*1490*/  UIADD3 UR4, UPT, UPT, UR13, -0x1, URZ ;  /* 0xffffffff0d047890 */ /* 0x000fe4000fffe0ff */
[----:B------:R-:W-:Y:S02]  /*14a0*/  UISETP.LT.U32.AND UP0, UPT, UR15, 0x3, UPT ;  /* 0x000000030f00788c */ /* 0x000fe4000bf01070 */
[----:B------:R-:W-:Y:S02]  /*14b0*/  UISETP.GE.U32.AND UP1, UPT, UR4, -0x3f, UPT ;  /* 0xffffffc10400788c */ /* 0x000fe4000bf26070 */
[----:B------:R-:W-:Y:S02]  /*14c0*/  USEL UR14, UR15, 0x3, UP0 ;  /* 0x000000030f0e7887 */ /* 0x000fe40008000000 */
[----:B------:R-:W-:-:S02]  /*14d0*/  UIADD3 UR13, UPT, UPT, UR13, 0x3e, URZ ;  /* 0x0000003e0d0d7890 */ /* 0x000fc4000fffe0ff */
[----:B------:R-:W-:Y:S02]  /*14e0*/  UIADD3 UR5, UPT, UPT, UR14, -0x1, URZ ;  /* 0xffffffff0e057890 */ /* 0x000fe4000fffe0ff */
[----:B------:R-:W-:-:S03]  /*14f0*/  UIADD3 UR7, UPT, UPT, UR15, -UR14, URZ ;  /* 0x8000000e0f077290 */ /* 0x000fc6000fffe0ff */
[----:B------:R-:W-:-:S04]  /*1500*/  @UP1 UIADD3 UR5, UPT, UPT, UR14, URZ, URZ ;  /* 0x000000ff0e051290 */ /* 0x000fc8000fffe0ff */
[----:B--2---:R-:W-:-:S12]  /*1510*/  UIADD3 UR5, UPT, UPT, UR5, 0x1, URZ ;  /* 0x0000000105057890 */ /* 0x004fd8000fffe0ff */
.L_x_35:
[----:B------:R-:W-:Y:S01]  /*1520*/  UISETP.NE.AND UP0, UPT, UR37, URZ, UPT ;  /* 0x000000ff2500728c */ /* 0x000fe2000bf05270 */
[----:B------:R-:W1:Y:S08]  /*1530*/  S2UR UR37, SR_CgaCtaId ;  /* 0x00000000002579c3 */ /* 0x000e700000008800 */
[----:B------:R-:W-:Y:S05]  /*1540*/  BRA.U UP0, `(.L_x_18) ;  /* 0x0000000100347547 */ /* 0x000fea000b800000 */
[----:B------:R-:W2:Y:S01]  /*1550*/  S2R R2, SR_CgaCtaId ;  /* 0x0000000000027919 */ /* 0x000ea20000008800 */
[----:B------:R-:W-:-:S04]  /*1560*/  MOV R3, 0x400 ;  /* 0x0000040000037802 */ /* 0x000fc80000000f00 */
[----:B--2---:R-:W-:Y:S02]  /*1570*/  LEA R2, R2, R3, 0x18 ;  /* 0x0000000302027211 */ /* 0x004fe400078ec0ff */
[----:B------:R-:W-:-:S03]  /*1580*/  SHF.L.U32 R3, R11, 0x1f, RZ ;  /* 0x0000001f0b037819 */ /* 0x000fc600000006ff */
[----:B------:R-:W-:-:S04]  /*1590*/  IMAD R2, R12, 0x8, R2 ;  /* 0x000000080c027824 */ /* 0x000fc800078e0202 */
[----:B------:R-:W2:Y:S02]  /*15a0*/  SYNCS.PHASECHK.TRANS64.TRYWAIT P0, [R2+URZ+0xf0], R3 ;  /* 0x0000f003020075a7 */ /* 0x000ea400080011ff */
[----:B--2---:R-:W-:Y:S05]  /*15b0*/  @!P0 BRA `(.L_x_19) ;  /* 0x00000078000c8947 */ /* 0x004fea0003800000 */
.L_x_124:
[----:B------:R-:W-:Y:S01]  /*15c0*/  VIADD R12, R12, 0x1 ;  /* 0x000000010c0c7836 */ /* 0x000fe20000000000 */
[----:B------:R2:W-:Y:S04]  /*15d0*/  SYNCS.ARRIVE.TRANS64.A1T0 RZ, [R2+URZ+0xe0], RZ ;  /* 0x0000e0ff02ff79a7 */ /* 0x0005e800081000ff */
[----:B------:R-:W-:-:S04]  /*15e0*/  ISETP.NE.AND P0, PT, R12, 0x2, PT ;  /* 0x000000020c00780c */ /* 0x000fc80003f05270 */
[----:B------:R-:W-:Y:S02]  /*15f0*/  SEL R12, R12, RZ, P0 ;  /* 0x000000ff0c0c7207 */ /* 0x000fe40000000000 */
[----:B--2---:R-:W-:-:S04]  /*1600*/  SEL R2, RZ, 0x1, P0 ;  /* 0x00000001ff027807 */ /* 0x004fc80000000000 */
[----:B------:R-:W-:-:S07]  /*1610*/  LOP3.LUT R11, R11, R2, RZ, 0x3c, !PT ;  /* 0x000000020b0b7212 */ /* 0x000fce00078e3cff */
.L_x_18:
[----:B------:R-:W-:Y:S01]  /*1620*/  UMOV UR4, 0x400 ;  /* 0x0000040000047882 */ /* 0x000fe20000000000 */
[----:B------:R-:W-:Y:S01]  /*1630*/  SHF.L.U32 R2, R17, 0x1f, RZ ;  /* 0x0000001f11027819 */ /* 0x000fe200000006ff */
[----:B-1----:R-:W-:Y:S01]  /*1640*/  ULEA UR4, UR37, UR4, 0x18 ;  /* 0x0000000425047291 */ /* 0x002fe2000f8ec0ff */
[----:B------:R-:W-:Y:S01]  /*1650*/  R2UR UR35, R15 ;  /* 0x000000000f2372ca */ /* 0x000fe200000e0000 */
[----:B------:R-:W-:Y:S01]  /*1660*/  UISETP.GE.U32.AND UP0, UPT, UR13, 0x3f, UPT ;  /* 0x0000003f0d00788c */ /* 0x000fe2000bf06070 */
[----:B------:R-:W-:Y:S01]  /*1670*/  R2UR UR11, R14 ;  /* 0x000000000e0b72ca */ /* 0x000fe200000e0000 */
[----:B------:R-:W-:Y:S01]  /*1680*/  ULEA UR8, UR6, UR4, 0x3 ;  /* 0x0000000406087291 */ /* 0x000fe2000f8e18ff */
[----:B------:R-:W-:-:S08]  /*1690*/  UMOV UR24, URZ ;  /* 0x000000ff00187c82 */ /* 0x000fd00008000000 */
[----:B------:R1:W2:Y:S01]  /*16a0*/  SYNCS.PHASECHK.TRANS64.TRYWAIT P0, [UR8+0x18], R2 ;  /* 0x00001802ff0075a7 */ /* 0x0002a20008001108 */
[----:B------:R-:W-:Y:S02]  /*16b0*/  USHF.L.U32 UR35, UR35, 0x6, URZ ;  /* 0x0000000623237899 */ /* 0x000fe400080006ff */
[----:B------:R-:W-:Y:S01]  /*16c0*/  USHF.L.U32 UR11, UR11, 0x8, URZ ;  /* 0x000000080b0b7899 */ /* 0x000fe200080006ff */
[----:B------:R-:W-:Y:S11]  /*16d0*/  BRA.U !UP0, `(.L_x_20) ;  /* 0x0000000108a87547 */ /* 0x000ff6000b800000 */
[----:B------:R-:W-:Y:S01]  /*16e0*/  UMOV UR16, URZ ;  /* 0x000000ff00107c82 */ /* 0x000fe20008000000 */
[----:B------:R-:W-:-:S05]  /*16f0*/  UMOV UR17, UR6 ;  /* 0x0000000600117c82 */ /* 0x000fca0008000000 */
.L_x_25:
[----:B-1----:R-:W-:Y:S01]  /*1700*/  ULEA UR33, UR17, UR4, 0x3 ;  /* 0x0000000411217291 */ /* 0x002fe2000f8e18ff */
[----:B--2---:R-:W-:Y:S01]  /*1710*/  @!P5 MOV R3, 0x2800 ;  /* 0x000028000003d802 */ /* 0x004fe20000000f00 */
[----:B--2---:R-:W-:Y:S10]  /*1720*/  @P0 BRA `(.L_x_21) ;  /* 0x00000000000c0947 */ /* 0x004ff40003800000 */
[----:B------:R-:W-:-:S04]  /*1730*/  SHF.L.U32 R4, R17, 0x1f, RZ ;  /* 0x0000001f11047819 */ /* 0x000fc800000006ff */
[----:B------:R-:W2:Y:S02]  /*1740*/  SYNCS.PHASECHK.TRANS64.TRYWAIT P0, [UR33+0x18], R4 ;  /* 0x00001804ff0075a7 */ /* 0x000ea40008001121 */
[----:B--2---:R-:W-:Y:S05]  /*1750*/  @!P0 BRA `(.L_x_22) ;  /* 0x0000007400b88947 */ /* 0x004fea0003800000 */
.L_x_21:
[----:B------:R2:W-:Y:S01]  /*1760*/  @!P5 SYNCS.ARRIVE.TRANS64 RZ, [UR33], R3 ;  /* 0x00000003ffffd9a7 */ /* 0x0005e20008000021 */
[----:B------:R-:W-:Y:S04]  /*1770*/  BSSY.RECONVERGENT B0, `(.L_x_23) ;  /* 0x0000003000007945 */ /* 0x000fe80003800200 */
[----:B------:R-:W-:Y:S05]  /*1780*/  @P4 BRA `(.L_x_24) ;  /* 0x0000000000044947 */ /* 0x000fea0003800000 */
[----:B------:R-:W-:Y:S05]  /*1790*/  BPT.TRAP 0x1 ;  /* 0x000000040000795c */ /* 0x000fea0000300000 */
.L_x_24:
[----:B------:R-:W-:Y:S05]  /*17a0*/  BSYNC.RECONVERGENT B0 ;  /* 0x0000000000007941 */ /* 0x000fea0003800200 */
.L_x_23:
[----:B------:R-:W-:Y:S02]  /*17b0*/  UIADD3 UR6, UPT, UPT, UR17, 0x1, URZ ;  /* 0x0000000111067890 */ /* 0x000fe4000fffe0ff */
[----:B------:R-:W-:Y:S02]  /*17c0*/  ULEA UR32, UR17, UR4, 0xb ;  /* 0x0000000411207291 */ /* 0x000fe4000f8e58ff */
[----:B------:R-:W-:Y:S02]  /*17d0*/  UISETP.NE.AND UP0, UPT, UR6, 0x3, UPT ;  /* 0x000000030600788c */ /* 0x000fe4000bf05270 */
[----:B------:R-:W-:Y:S02]  /*17e0*/  UIADD3 UR26, UP1, UPT, UR22, 0x80, URZ ;  /* 0x00000080161a7890 */ /* 0x000fe4000ff3e0ff */
[----:B------:R-:W-:Y:S02]  /*17f0*/  USEL UR9, URZ, 0x1, UP0 ;  /* 0x00000001ff097887 */ /* 0x000fe40008000000 */
[----:B------:R-:W-:-:S02]  /*1800*/  USEL UR6, UR6, URZ, UP0 ;  /* 0x000000ff06067287 */ /* 0x000fc40008000000 */
[----:B------:R-:W-:Y:S02]  /*1810*/  UIADD3 UR20, UP0, UPT, UR22, 0x180, URZ ;  /* 0x0000018016147890 */ /* 0x000fe4000ff1e0ff */
[----:B------:R-:W-:Y:S01]  /*1820*/  ULEA UR8, UR6, UR4, 0x3 ;  /* 0x0000000406087291 */ /* 0x000fe2000f8e18ff */
[----:B------:R-:W-:Y:S01]  /*1830*/  LOP3.LUT R17, R17, UR9, RZ, 0x3c, !PT ;  /* 0x0000000911117c12 */ /* 0x000fe2000f8e3cff */
[----:B------:R-:W-:Y:S02]  /*1840*/  USHF.L.U32 UR34, UR16, 0x5, URZ ;  /* 0x0000000510227899 */ /* 0x000fe400080006ff */
[----:B------:R-:W-:Y:S01]  /*1850*/  UIADD3.X UR27, UPT, UPT, URZ, UR23, URZ, UP1, !UPT ;  /* 0x00000017ff1b7290 */ /* 0x000fe20008ffe4ff */
[----:B-1----:R-:W-:Y:S01]  /*1860*/  SHF.L.U32 R2, R17, 0x1f, RZ ;  /* 0x0000001f11027819 */ /* 0x002fe200000006ff */
[----:B------:R-:W-:Y:S02]  /*1870*/  UIADD3 UR32, UPT, UPT, UR32, 0x6400, URZ ;  /* 0x0000640020207890 */ /* 0x000fe4000fffe0ff */
[----:B------:R-:W-:Y:S01]  /*1880*/  UIADD3.X UR21, UPT, UPT, URZ, UR23, URZ, UP0, !UPT ;  /* 0x00000017ff157290 */ /* 0x000fe200087fe4ff */
[----:B------:R1:W1:Y:S01]  /*1890*/  SYNCS.PHASECHK.TRANS64.TRYWAIT P0, [UR8+0x18], R2 ;  /* 0x00001802ff0075a7 */ /* 0x0002620008001108 */
[----:B------:R-:W-:Y:S01]  /*18a0*/  ULEA UR8, UR17, UR4, 0xd ;  /* 0x0000000411087291 */ /* 0x000fe2000f8e68ff */
[----:B------:R-:W-:Y:S01]  /*18b0*/  UMOV UR18, 0x0 ;  /* 0x0000000000127882 */ /* 0x000fe20000000000 */
[----:B------:R-:W-:-:S02]  /*18c0*/  UMOV UR19, 0x10000000 ;  /* 0x1000000000137882 */ /* 0x000fc40000000000 */
[----:B------:R-:W-:Y:S01]  /*18d0*/  UIADD3 UR8, UPT, UPT, UR8, 0x7c00, URZ ;  /* 0x00007c0008087890 */ /* 0x000fe2000fffe0ff */
[----:B------:R1:W-:Y:S01]  /*18e0*/  UTMALDG.3D [UR32], [UR26], desc[UR18] ;  /* 0x000012201a0075b4 */ /* 0x0003e20008011000 */
[----:B------:R-:W-:Y:S01]  /*18f0*/  UMOV UR12, UR36 ;  /* 0x00000024000c7c82 */ /* 0x000fe20008000000 */
[----:B------:R-:W-:Y:S01]  /*1900*/  UMOV UR9, UR33 ;  /* 0x0000002100097c82 */ /* 0x000fe20008000000 */
[----:B------:R-:W-:Y:S01]  /*1910*/  UMOV UR10, UR34 ;  /* 0x00000022000a7c82 */ /* 0x000fe20008000000 */
[----:B------:R-:W-:Y:S01]  /*1920*/  UIADD3 UR16, UPT, UPT, UR16, 0x1, URZ ;  /* 0x0000000110107890 */ /* 0x000fe2000fffe0ff */
[----:B------:R-:W-:Y:S01]  /*1930*/  UMOV UR24, UR5 ;  /* 0x0000000500187c82 */ /* 0x000fe20008000000 */
[----:B------:R-:W-:Y:S02]  /*1940*/  UMOV UR17, UR6 ;  /* 0x0000000600117c82 */ /* 0x000fe40008000000 */
[----:B------:R1:W-:Y:S01]  /*1950*/  UTMALDG.3D [UR8], [UR20], desc[UR18] ;  /* 0x00001208140075b4 */ /* 0x0003e20008011000 */
[----:B------:R-:W-:-:S09]  /*1960*/  UISETP.NE.AND UP0, UPT, UR16, UR5, UPT ;  /* 0x000000051000728c */ /* 0x000fd2000bf05270 */
[----:B------:R-:W-:Y:S05]  /*1970*/  BRA.U UP0, `(.L_x_25) ;  /* 0xfffffffd00607547 */ /* 0x000fea000b83ffff */
.L_x_20:
[----:B-1----:R-:W-:Y:S01]  /*1980*/  ULEA UR8, UR6, UR4, 0x3 ;  /* 0x0000000406087291 */ /* 0x002fe2000f8e18ff */
[----:B------:R-:W-:Y:S01]  /*1990*/  SHF.L.U32 R2, R17, 0x1f, RZ ;  /* 0x0000001f11027819 */ /* 0x000fe200000006ff */
[----:B------:R-:W-:Y:S01]  /*19a0*/  @!P1 SYNCS.ARRIVE.TRANS64.A1T0 RZ, [UR4+0x78], RZ ;  /* 0x000078ffffff99a7 */ /* 0x000fe20008100004 */
[----:B------:R-:W-:-:S06]  /*19b0*/  UISETP.GT.AND UP0, UPT, UR15, UR14, UPT ;  /* 0x0000000e0f00728c */ /* 0x000fcc000bf04270 */
[----:B--2---:R1:W2:Y:S03]  /*19c0*/  SYNCS.PHASECHK.TRANS64.TRYWAIT P0, [UR8+0x18], R2 ;  /* 0x00001802ff0075a7 */ /* 0x0042a60008001108 */
[----:B------:R-:W-:Y:S05]  /*19d0*/  BRA.U !UP0, `(.L_x_26) ;  /* 0x0000000108ac7547 */ /* 0x000fea000b800000 */
[----:B------:R-:W-:Y:S01]  /*19e0*/  UIADD3 UR21, UPT, UPT, UR7, UR24, URZ ;  /* 0x0000001807157290 */ /* 0x000fe2000fffe0ff */
[----:B------:R-:W-:-:S11]  /*19f0*/  UMOV UR25, UR6 ;  /* 0x0000000600197c82 */ /* 0x000fd60008000000 */
.L_x_31:
[----:B-1----:R-:W-:Y:S01]  /*1a00*/  ULEA UR17, UR25, UR4, 0x3 ;  /* 0x0000000419117291 */ /* 0x002fe2000f8e18ff */
[----:B--2---:R-:W-:Y:S01]  /*1a10*/  @!P5 MOV R3, 0x2800 ;  /* 0x000028000003d802 */ /* 0x004fe20000000f00 */
[----:B--2---:R-:W-:Y:S10]  /*1a20*/  @P0 BRA `(.L_x_27) ;  /* 0x00000000000c0947 */ /* 0x004ff40003800000 */
[----:B------:R-:W-:-:S04]  /*1a30*/  SHF.L.U32 R4, R17, 0x1f, RZ ;  /* 0x0000001f11047819 */ /* 0x000fc800000006ff */
[----:B------:R-:W2:Y:S02]  /*1a40*/  SYNCS.PHASECHK.TRANS64.TRYWAIT P0, [UR17+0x18], R4 ;  /* 0x00001804ff0075a7 */ /* 0x000ea40008001111 */
[----:B--2---:R-:W-:Y:S05]  /*1a50*/  @!P0 BRA `(.L_x_28) ;  /* 0x0000007400108947 */ /* 0x004fea0003800000 */
.L_x_27:
[----:B------:R2:W-:Y:S01]  /*1a60*/  @!P5 SYNCS.ARRIVE.TRANS64 RZ, [UR17], R3 ;  /* 0x00000003ffffd9a7 */ /* 0x0005e20008000011 */
[----:B------:R-:W-:Y:S04]  /*1a70*/  BSSY.RECONVERGENT B0, `(.L_x_29) ;  /* 0x0000003000007945 */ /* 0x000fe80003800200 */
[----:B------:R-:W-:Y:S05]  /*1a80*/  @P4 BRA `(.L_x_30) ;  /* 0x0000000000044947 */ /* 0x000fea0003800000 */
[----:B------:R-:W-:Y:S05]  /*1a90*/  BPT.TRAP 0x1 ;  /* 0x000000040000795c */ /* 0x000fea0000300000 */
.L_x_30:
[----:B------:R-:W-:Y:S05]  /*1aa0*/  BSYNC.RECONVERGENT B0 ;  /* 0x0000000000007941 */ /* 0x000fea0003800200 */
.L_x_29:
        /* <DEDUP_REMOVED lines=10> */
[----:B------:R-:W-:Y:S01]  /*1b50*/  UIADD3 UR16, UPT, UPT, UR16, 0x6400, URZ ;  /* 0x0000640010107890 */ /* 0x000fe2000fffe0ff */
[----:B-1----:R-:W-:Y:S01]  /*1b60*/  SHF.L.U32 R2, R17, 0x1f, RZ ;  /* 0x0000001f11027819 */ /* 0x002fe200000006ff */
[----:B------:R-:W-:Y:S02]  /*1b70*/  UIADD3.X UR31, UPT, UPT, URZ, UR23, URZ, UP1, !UPT ;  /* 0x00000017ff1f7290 */ /* 0x000fe40008ffe4ff */
[----:B------:R-:W-:Y:S01]  /*1b80*/  UIADD3.X UR29, UPT, UPT, URZ, UR23, URZ, UP0, !UPT ;  /* 0x00000017ff1d7290 */ /* 0x000fe200087fe4ff */
[----:B------:R1:W1:Y:S01]  /*1b90*/  SYNCS.PHASECHK.TRANS64.TRYWAIT P0, [UR8+0x18], R2 ;  /* 0x00001802ff0075a7 */ /* 0x0002620008001108 */
[----:B------:R-:W-:Y:S01]  /*1ba0*/  ULEA UR8, UR25, UR4, 0xd ;  /* 0x0000000419087291 */ /* 0x000fe2000f8e68ff */
[----:B------:R-:W-:Y:S01]  /*1bb0*/  UMOV UR26, 0x0 ;  /* 0x00000000001a7882 */ /* 0x000fe20000000000 */
[----:B------:R-:W-:-:S02]  /*1bc0*/  UMOV UR27, 0x10000000 ;  /* 0x10000000001b7882 */ /* 0x000fc40000000000 */
[----:B------:R-:W-:Y:S01]  /*1bd0*/  UIADD3 UR8, UPT, UPT, UR8, 0x7c00, URZ ;  /* 0x00007c0008087890 */ /* 0x000fe2000fffe0ff */
[----:B------:R-:W-:Y:S01]  /*1be0*/  UMOV UR19, UR35 ;  /* 0x0000002300137c82 */ /* 0x000fe20008000000 */
[----:B------:R-:W-:Y:S01]  /*1bf0*/  UMOV UR20, UR36 ;  /* 0x0000002400147c82 */ /* 0x000fe20008000000 */
[----:B------:R-:W-:Y:S01]  /*1c00*/  UMOV UR12, UR36 ;  /* 0x00000024000c7c82 */ /* 0x000fe20008000000 */
[----:B------:R-:W-:Y:S01]  /*1c10*/  UMOV UR9, UR17 ;  /* 0x0000001100097c82 */ /* 0x000fe20008000000 */
[----:B------:R-:W-:Y:S01]  /*1c20*/  UMOV UR10, UR18 ;  /* 0x00000012000a7c82 */ /* 0x000fe20008000000 */
[----:B------:R1:W-:Y:S01]  /*1c30*/  UTMALDG.3D [UR16], [UR30], desc[UR26] ;  /* 0x00001a101e0075b4 */ /* 0x0003e20008011000 */
[----:B------:R-:W-:Y:S01]  /*1c40*/  UIADD3 UR24, UPT, UPT, UR24, 0x1, URZ ;  /* 0x0000000118187890 */ /* 0x000fe2000fffe0ff */
[----:B------:R-:W-:-:S03]  /*1c50*/  UMOV UR25, UR6 ;  /* 0x0000000600197c82 */ /* 0x000fc60008000000 */
[----:B------:R-:W-:Y:S01]  /*1c60*/  UISETP.NE.AND UP0, UPT, UR24, UR21, UPT ;  /* 0x000000151800728c */ /* 0x000fe2000bf05270 */
[----:B------:R1:W-:Y:S08]  /*1c70*/  UTMALDG.3D [UR8], [UR28], desc[UR26] ;  /* 0x00001a081c0075b4 */ /* 0x0003f00008011000 */
[----:B------:R-:W-:Y:S05]  /*1c80*/  BRA.U UP0, `(.L_x_31) ;  /* 0xfffffffd005c7547 */ /* 0x000fea000b83ffff */
.L_x_26:
[C---:B-1----:R-:W-:Y:S01]  /*1c90*/  LEA R2, R16.reuse, UR4, 0x3 ;  /* 0x0000000410027c11 */ /* 0x042fe2000f8e18ff */
[----:B------:R-:W-:Y:S01]  /*1ca0*/  NOP ;  /* 0x0000000000007918 */ /* 0x000fe20000000000 */
[----:B--2---:R-:W-:Y:S02]  /*1cb0*/  SHF.L.U32 R3, R13, 0x1f, RZ ;  /* 0x0000001f0d037819 */ /* 0x004fe400000006ff */
[----:B------:R-:W-:Y:S02]  /*1cc0*/  LEA R4, R16, UR4, 0x4 ;  /* 0x0000000410047c11 */ /* 0x000fe4000f8e20ff */
[----:B------:R-:W1:Y:S02]  /*1cd0*/  SYNCS.PHASECHK.TRANS64.TRYWAIT P0, [R2+URZ+0x80], R3 ;  /* 0x00008003020075a7 */ /* 0x000e6400080011ff */
[----:B-1----:R-:W-:Y:S05]  /*1ce0*/  @!P0 BRA `(.L_x_32) ;  /* 0x0000007000848947 */ /* 0x002fea0003800000 */
.L_x_127:
[----:B------:R-:W2:Y:S01]  /*1cf0*/  LDS.128 R4, [R4+0x110] ;  /* 0x0001100004047984 */ /* 0x000ea20000000c00 */
[----:B---3--:R-:W-:Y:S01]  /*1d00*/  ISETP.GE.AND P0, PT, R40, 0x1, PT ;  /* 0x000000012800780c */ /* 0x008fe20003f06270 */
[----:B-1----:R-:W-:Y:S01]  /*1d10*/  VIADD R2, R2, 0x90 ;  /* 0x0000009002027836 */ /* 0x002fe20000000000 */
[----:B------:R-:W-:Y:S01]  /*1d20*/  @!PT LDS RZ, [RZ] ;  /* 0x00000000fffff984 */ /* 0x000fe20000000800 */
[----:B------:R-:W-:Y:S01]  /*1d30*/  @!PT LDS RZ, [RZ] ;  /* 0x00000000fffff984 */ /* 0x000fe20000000800 */
[----:B------:R-:W-:Y:S01]  /*1d40*/  @!PT LDS RZ, [RZ] ;  /* 0x00000000fffff984 */ /* 0x000fe20000000800 */
[----:B------:R-:W-:Y:S01]  /*1d50*/  @!PT LDS RZ, [RZ] ;  /* 0x00000000fffff984 */ /* 0x000fe20000000800 */
[----:B------:R1:W-:Y:S06]  /*1d60*/  MEMBAR.ALL.CTA ;  /* 0x0000000000007992 */ /* 0x0003ec0000008000 */
[----:B-1----:R-:W1:Y:S01]  /*1d70*/  FENCE.VIEW.ASYNC.S ;  /* 0x00000000000073c6 */ /* 0x002e620000000000 */
[----:B------:R-:W-:-:S04]  /*1d80*/  PRMT R2, RZ, 0x654, R2 ;  /* 0x00000654ff027816 */ /* 0x000fc80000000002 */
[----:B-1----:R1:W-:Y:S01]  /*1d90*/  SYNCS.ARRIVE.TRANS64.RED.A1T0 RZ, [R2+URZ], RZ ;  /* 0x000000ff02ff79a7 */ /* 0x0023e200081004ff */
[----:B--2---:R-:W-:-:S13]  /*1da0*/  LOP3.LUT P2, RZ, R6, 0x1, RZ, 0xc0, !PT ;  /* 0x0000000106ff7812 */ /* 0x004fda000784c0ff */
[----:B------:R-:W-:Y:S01]  /*1db0*/  @P2 SHF.R.U32.HI R3, RZ, 0x10, R5 ;  /* 0x00000010ff032819 */ /* 0x000fe20000011605 */
[----:B------:R-:W-:Y:S01]  /*1dc0*/  VOTEU.ANY UP0, P2 ;  /* 0x0000000000ff7886 */ /* 0x000fe20001000100 */
[----:B------:R-:W-:Y:S02]  /*1dd0*/  @P2 MOV R10, R4 ;  /* 0x00000004000a2202 */ /* 0x000fe40000000f00 */
[----:B------:R-:W-:Y:S02]  /*1de0*/  @P2 R2UR.BROADCAST UR8, R3 ;  /* 0x00000000030822ca */ /* 0x000fe400008e0000 */
[----:B------:R-:W-:-:S11]  /*1df0*/  @P2 LOP3.LUT R9, R5, 0xffff, RZ, 0xc0, !PT ;  /* 0x0000ffff05092812 */ /* 0x000fd600078ec0ff */
[----:B------:R-:W-:Y:S01]  /*1e00*/  @UP0 UMOV UR36, UR8 ;  /* 0x0000000800240c82 */ /* 0x000fe20008000000 */
[----:B-1----:R-:W-:Y:S05]  /*1e10*/  @!P0 BRA `(.L_x_33) ;  /* 0x0000000000b88947 */ /* 0x002fea0003800000 */
[----:B------:R-:W4:Y:S01]  /*1e20*/  LDC.64 R4, c[0x0][0xb18] ;  /* 0x0002c600ff047b82 */ /* 0x000f220000000a00 */
[----:B------:R-:W-:-:S07]  /*1e30*/  ISETP.NE.AND P3, PT, R40, 0x1, PT ;  /* 0x000000012800780c */ /* 0x000fce0003f65270 */
[----:B------:R-:W1:Y:S08]  /*1e40*/  LDC.64 R6, c[0x0][0xb10] ;  /* 0x0002c400ff067b82 */ /* 0x000e700000000a00 */
[----:B------:R-:W2:Y:S08]  /*1e50*/  LDC R14, c[0x0][0xb20] ;  /* 0x0002c800ff0e7b82 */ /* 0x000eb00000000800 */
[----:B------:R-:W3:Y:S01]  /*1e60*/  LDC R15, c[0x0][0xb0c] ;  /* 0x0002c300ff0f7b82 */ /* 0x000ee20000000800 */
[----:B----4-:R-:W-:Y:S01]  /*1e70*/  IMAD.HI.U32 R19, R0, R5, RZ ;  /* 0x0000000500137227 */ /* 0x010fe200078e00ff */
[----:B------:R-:W-:-:S03]  /*1e80*/  ISETP.NE.AND P0, PT, R4, 0x1, PT ;  /* 0x000000010400780c */ /* 0x000fc60003f05270 */
[----:B------:R-:W-:-:S03]  /*1e90*/  IMAD.HI.U32 R5, R9, R5, RZ ;  /* 0x0000000509057227 */ /* 0x000fc600078e00ff */
[----:B------:R-:W4:Y:S01]  /*1ea0*/  LDC.64 R2, c[0x0][0xb28] ;  /* 0x0002ca00ff027b82 */ /* 0x000f220000000a00 */
[----:B-1----:R-:W-:-:S04]  /*1eb0*/  IMAD.HI.U32 R20, R8, R6, RZ ;  /* 0x0000000608147227 */ /* 0x002fc800078e00ff */
[----:B------:R-:W-:Y:S01]  /*1ec0*/  IMAD.HI.U32 R21, R10, R6, RZ ;  /* 0x000000060a157227 */ /* 0x000fe200078e00ff */
[----:B------:R-:W-:Y:S02]  /*1ed0*/  SHF.R.U32.HI R20, RZ, R7, R20 ;  /* 0x00000007ff147219 */ /* 0x000fe40000011614 */
[-C--:B--2---:R-:W-:Y:S02]  /*1ee0*/  SHF.R.U32.HI R19, RZ, R14.reuse, R19 ;  /* 0x0000000eff137219 */ /* 0x084fe40000011613 */
[----:B------:R-:W-:Y:S02]  /*1ef0*/  SHF.R.U32.HI R5, RZ, R14, R5 ;  /* 0x0000000eff057219 */ /* 0x000fe40000011605 */
[----:B------:R-:W-:Y:S02]  /*1f00*/  SEL R19, R0, R19, !P0 ;  /* 0x0000001300137207 */ /* 0x000fe40004000000 */
[----:B------:R-:W-:Y:S02]  /*1f10*/  SHF.R.U32.HI R21, RZ, R7, R21 ;  /* 0x00000007ff157219 */ /* 0x000fe40000011615 */
[----:B---3--:R-:W-:-:S02]  /*1f20*/  ISETP.NE.AND P1, PT, R15, 0x1, PT ;  /* 0x000000010f00780c */ /* 0x008fc40003f25270 */
[----:B------:R-:W-:Y:S02]  /*1f30*/  SEL R5, R9, R5, !P0 ;  /* 0x0000000509057207 */ /* 0x000fe40004000000 */
[----:B------:R-:W-:Y:S02]  /*1f40*/  SEL R20, R8, R20, !P1 ;  /* 0x0000001408147207 */ /* 0x000fe40004800000 */
[----:B------:R-:W-:Y:S01]  /*1f50*/  SEL R21, R10, R21, !P1 ;  /* 0x000000150a157207 */ /* 0x000fe20004800000 */
[----:B----4-:R-:W-:-:S04]  /*1f60*/  IMAD.HI.U32 R18, R19, R2, RZ ;  /* 0x0000000213127227 */ /* 0x010fc800078e00ff */
        /* <DEDUP_REMOVED lines=10> */
[----:B------:R-:W-:-:S04]  /*2010*/  @!P0 IMAD.HI.U32 R7, R21, R2, RZ ;  /* 0x0000000215078227 */ /* 0x000fc800078e00ff */
[----:B------:R-:W-:Y:S01]  /*2020*/  IMAD.MOV R2, RZ, RZ, -R6 ;  /* 0x000000ffff027224 */ /* 0x000fe200078e0a06 */
[----:B------:R-:W-:Y:S02]  /*2030*/  @!P0 SHF.R.U32.HI R3, RZ, R3, R7 ;  /* 0x00000003ff038219 */ /* 0x000fe40000011607 */
[----:B------:R-:W-:Y:S01]  /*2040*/  IADD3 R7, PT, PT, -R5, RZ, RZ ;  /* 0x000000ff05077210 */ /* 0x000fe20007ffe1ff */
[----:B------:R-:W-:Y:S01]  /*2050*/  IMAD R2, R40, R2, R5 ;  /* 0x0000000228027224 */ /* 0x000fe200078e0205 */
        /* <DEDUP_REMOVED lines=10> */
.L_x_33:
[----:B------:R-:W1:Y:S02]  /*2100*/  LDCU UR8, c[0x0][0xb30] ;  /* 0x00016600ff0877ac */ /* 0x000e640008000800 */
[----:B-1----:R-:W-:-:S09]  /*2110*/  UISETP.NE.AND UP0, UPT, UR8, 0x1, UPT ;  /* 0x000000010800788c */ /* 0x002fd2000bf05270 */
[----:B------:R-:W-:Y:S05]  /*2120*/  BRA.U UP0, `(.L_x_34) ;  /* 0x0000000100407547 */ /* 0x000fea000b800000 */
[----:B------:R-:W1:Y:S08]  /*2130*/  LDC.64 R4, c[0x0][0xb10] ;  /* 0x0002c400ff047b82 */ /* 0x000e700000000a00 */
[----:B------:R-:W2:Y:S08]  /*2140*/  LDC.64 R2, c[0x0][0xb18] ;  /* 0x0002c600ff027b82 */ /* 0x000eb00000000a00 */
[----:B------:R-:W3:Y:S08]  /*2150*/  LDC R6, c[0x0][0xb20] ;  /* 0x0002c800ff067b82 */ /* 0x000ef00000000800 */
[----:B------:R-:W4:Y:S01]  /*2160*/  LDC R7, c[0x0][0xb0c] ;  /* 0x0002c300ff077b82 */ /* 0x000f220000000800 */
[----:B-1----:R-:W-:-:S05]  /*2170*/  IMAD.HI.U32 R4, R10, R4, RZ ;  /* 0x000000040a047227 */ /* 0x002fca00078e00ff */
[----:B------:R-:W-:Y:S01]  /*2180*/  SHF.R.U32.HI R4, RZ, R5, R4 ;  /* 0x00000005ff047219 */ /* 0x000fe20000011604 */
[----:B--2---:R-:W-:Y:S01]  /*2190*/  IMAD.HI.U32 R3, R9, R3, RZ ;  /* 0x0000000309037227 */ /* 0x004fe200078e00ff */
[----:B------:R-:W-:-:S04]  /*21a0*/  ISETP.NE.AND P0, PT, R2, 0x1, PT ;  /* 0x000000010200780c */ /* 0x000fc80003f05270 */
[----:B---3--:R-:W-:-:S04]  /*21b0*/  SHF.R.U32.HI R3, RZ, R6, R3 ;  /* 0x00000006ff037219 */ /* 0x008fc80000011603 */
[----:B------:R-:W-:Y:S02]  /*21c0*/  SEL R3, R9, R3, !P0 ;  /* 0x0000000309037207 */ /* 0x000fe40004000000 */
[----:B----4-:R-:W-:-:S04]  /*21d0*/  ISETP.NE.AND P1, PT, R7, 0x1, PT ;  /* 0x000000010700780c */ /* 0x010fc80003f25270 */
[----:B------:R-:W-:-:S05]  /*21e0*/  SEL R4, R10, R4, !P1 ;  /* 0x000000040a047207 */ /* 0x000fca0004800000 */
[----:B------:R-:W-:Y:S02]  /*21f0*/  IMAD.IADD R5, R3, 0x1, -R4 ;  /* 0x0000000103057824 */ /* 0x000fe400078e0a04 */
[----:B------:R-:W-:Y:S02]  /*2200*/  IMAD.IADD R3, R4, 0x1, -R3 ;  /* 0x0000000104037824 */ /* 0x000fe400078e0a03 */
[----:B------:R-:W-:Y:S02]  /*2210*/  IMAD R10, R5, R7, R10 ;  /* 0x00000007050a7224 */ /* 0x000fe400078e020a */
[----:B------:R-:W-:-:S07]  /*2220*/  IMAD R9, R3, R2, R9 ;  /* 0x0000000203097224 */ /* 0x000fce00078e0209 */
.L_x_34:
[----:B------:R-:W-:Y:S01]  /*2230*/  VIADD R16, R16, 0x1 ;  /* 0x0000000110107836 */ /* 0x000fe20000000000 */
[----:B------:R-:W-:Y:S01]  /*2240*/  PLOP3.LUT P1, PT, PT, PT, PT, 0x80, 0x8 ;  /* 0x000000000008781c */ /* 0x000fe20003f2f070 */
[----:B------:R-:W-:Y:S02]  /*2250*/  IMAD.IADD R15, R10, 0x1, R95 ;  /* 0x000000010a0f7824 */ /* 0x000fe400078e025f */
[----:B------:R-:W-:Y:S01]  /*2260*/  IMAD.IADD R14, R9, 0x1, R94 ;  /* 0x00000001090e7824 */ /* 0x000fe200078e025e */
[----:B------:R-:W-:-:S04]  /*2270*/  ISETP.NE.AND P0, PT, R16, 0x2, PT ;  /* 0x000000021000780c */ /* 0x000fc80003f05270 */
[----:B------:R-:W-:Y:S02]  /*2280*/  SEL R2, RZ, 0x1, P0 ;  /* 0x00000001ff027807 */ /* 0x000fe40000000000 */
[----:B------:R-:W-:Y:S02]  /*2290*/  SEL R16, R16, RZ, P0 ;  /* 0x000000ff10107207 */ /* 0x000fe40000000000 */
[----:B------:R-:W-:Y:S01]  /*22a0*/  LOP3.LUT R13, R13, R2, RZ, 0x3c, !PT ;  /* 0x000000020d0d7212 */ /* 0x000fe200078e3cff */
[----:B------:R-:W-:Y:S06]  /*22b0*/  @P2 BRA `(.L_x_35) ;  /* 0xfffffff000982947 */ /* 0x000fec000383ffff */
[----:B------:R-:W-:Y:S01]  /*22c0*/  UIADD3 UR4, UPT, UPT, UR4, 0x18, URZ ;  /* 0x0000001804047890 */ /* 0x000fe2000fffe0ff */
[----:B------:R-:W-:-:S03]  /*22d0*/  SHF.L.U32 R2, R17, 0x1f, RZ ;  /* 0x0000001f11027819 */ /* 0x000fc600000006ff */
[----:B------:R-:W-:-:S09]  /*22e0*/  ULEA UR5, UR6, UR4, 0x3 ;  /* 0x0000000406057291 */ /* 0x000fd2000f8e18ff */
[----:B------:R-:W1:Y:S02]  /*22f0*/  SYNCS.PHASECHK.TRANS64.TRYWAIT P0, [UR5], R2 ;  /* 0x00000002ff0075a7 */ /* 0x000e640008001105 */
[----:B-1----:R-:W-:Y:S05]  /*2300*/  @!P0 BRA `(.L_x_36) ;  /* 0x0000006c00108947 */ /* 0x002fea0003800000 */
.L_x_129:
[----:B------:R-:W-:-:S04]  /*2310*/  UIADD3 UR6, UPT, UPT, UR6, 0x1, URZ ;  /* 0x0000000106067890 */ /* 0x000fc8000fffe0ff */
[----:B------:R-:W-:-:S04]  /*2320*/  UISETP.NE.AND UP0, UPT, UR6, 0x3, UPT ;  /* 0x000000030600788c */ /* 0x000fc8000bf05270 */
[----:B------:R-:W-:Y:S02]  /*2330*/  USEL UR7, URZ, 0x1, UP0 ;  /* 0x00000001ff077887 */ /* 0x000fe40008000000 */
[----:B------:R-:W-:-:S04]  /*2340*/  USEL UR6, UR6, URZ, UP0 ;  /* 0x000000ff06067287 */ /* 0x000fc80008000000 */
[----:B------:R-:W-:Y:S01]  /*2350*/  ULEA UR5, UR6, UR4, 0x3 ;  /* 0x0000000406057291 */ /* 0x000fe2000f8e18ff */
[----:B------:R-:W-:-:S04]  /*2360*/  LOP3.LUT R17, R17, UR7, RZ, 0x3c, !PT ;  /* 0x0000000711117c12 */ /* 0x000fc8000f8e3cff */
[----:B-1----:R-:W-:-:S04]  /*2370*/  SHF.L.U32 R2, R17, 0x1f, RZ ;  /* 0x0000001f11027819 */ /* 0x002fc800000006ff */
[----:B------:R-:W1:Y:S02]  /*2380*/  SYNCS.PHASECHK.TRANS64.TRYWAIT P0, [UR5], R2 ;  /* 0x00000002ff0075a7 */ /* 0x000e640008001105 */
[----:B-1----:R-:W-:Y:S05]  /*2390*/  @!P0 BRA `(.L_x_37) ;  /* 0x0000006c00048947 */ /* 0x002fea0003800000 */
.L_x_131:
[----:B------:R-:W-:-:S04]  /*23a0*/  UIADD3 UR6, UPT, UPT, UR6, 0x1, URZ ;  /* 0x0000000106067890 */ /* 0x000fc8000fffe0ff */
[----:B------:R-:W-:-:S04]  /*23b0*/  UISETP.NE.AND UP0, UPT, UR6, 0x3, UPT ;  /* 0x000000030600788c */ /* 0x000fc8000bf05270 */
[----:B------:R-:W-:Y:S02]  /*23c0*/  USEL UR5, URZ, 0x1, UP0 ;  /* 0x00000001ff057887 */ /* 0x000fe40008000000 */
[----:B------:R-:W-:-:S04]  /*23d0*/  USEL UR6, UR6, URZ, UP0 ;  /* 0x000000ff06067287 */ /* 0x000fc80008000000 */
[----:B------:R-:W-:Y:S01]  /*23e0*/  ULEA UR6, UR6, UR4, 0x3 ;  /* 0x0000000406067291 */ /* 0x000fe2000f8e18ff */
[----:B-1----:R-:W-:-:S04]  /*23f0*/  LOP3.LUT R2, R17, UR5, RZ, 0x3c, !PT ;  /* 0x0000000511027c12 */ /* 0x002fc8000f8e3cff */
[----:B------:R-:W-:Y:S01]  /*2400*/  SHF.L.U32 R2, R2, 0x1f, RZ ;  /* 0x0000001f02027819 */ /* 0x000fe200000006ff */
[----:B----4-:R-:W-:-:S07]  /*2410*/  IMAD.U32 R0, RZ, RZ, UR6 ;  /* 0x00000006ff007e24 */ /* 0x010fce000f8e00ff */
.L_x_38:
[----:B-1----:R1:W2:Y:S02]  /*2420*/  SYNCS.PHASECHK.TRANS64.TRYWAIT P0, [R0+URZ], R2 ;  /* 0x00000002000075a7 */ /* 0x0022a400080011ff */
[----:B--2---:R-:W-:Y:S05]  /*2430*/  @!P0 NANOSLEEP.SYNCS 0x989680 ;  /* 0x009896800000895d */ /* 0x004fea0003900000 */
[----:B------:R-:W2:Y:S02]  /*2440*/  @!P0 SYNCS.PHASECHK.TRANS64 P0, [R0+URZ], R2 ;  /* 0x00000002000085a7 */ /* 0x000ea400080010ff */
[----:B--2---:R-:W-:Y:S05]  /*2450*/  @P0 EXIT ;  /* 0x000000000000094d */ /* 0x004fea0003800000 */
[----:B------:R-:W-:Y:S05]  /*2460*/  BRA `(.L_x_38) ;  /* 0xfffffffc00ec7947 */ /* 0x000fea000383ffff */
.L_x_17:
[----:B------:R-:W-:-:S04]  /*2470*/  UISETP.NE.AND UP1, UPT, UR37, URZ, UPT ;  /* 0x000000ff2500728c */ /* 0x000fc8000bf25270 */
[----:B------:R-:W-:-:S09]  /*2480*/  UISETP.NE.OR UP1, UPT, UR8, 0x1, UP1 ;  /* 0x000000010800788c */ /* 0x000fd20008f25670 */
[----:B------:R-:W-:Y:S05]  /*2490*/  BRA.U UP1, `(.L_x_39) ;  /* 0x0000000501487547 */ /* 0x000fea000b800000 */
[----:B------:R-:W-:Y:S01]  /*24a0*/  ISETP.NE.AND P2, PT, R2, RZ, PT ;  /* 0x000000ff0200720c */ /* 0x000fe20003f45270 */
[----:B------:R-:W-:Y:S01]  /*24b0*/  IMAD.MOV.U32 R12, RZ, RZ, 0x1 ;  /* 0x00000001ff0c7424 */ /* 0x000fe200078e00ff */
[----:B------:R-:W-:Y:S02]  /*24c0*/  CS2R R10, SRZ ;  /* 0x00000000000a7805 */ /* 0x000fe4000001ff00 */
[----:B------:R-:W-:Y:S01]  /*24d0*/  CS2R R8, SRZ ;  /* 0x0000000000087805 */ /* 0x000fe2000001ff00 */
[----:B------:R-:W-:Y:S01]  /*24e0*/  UMOV UR4, 0x400 ;  /* 0x0000040000047882 */ /* 0x000fe20000000000 */
[----:B------:R-:W-:Y:S01]  /*24f0*/  UMOV UR6, URZ ;  /* 0x000000ff00067c82 */ /* 0x000fe20008000000 */
[----:B------:R-:W-:-:S12]  /*2500*/  ULEA UR37, UR37, UR4, 0x18 ;  /* 0x0000000425257291 */ /* 0x000fd8000f8ec0ff */
.L_x_43:
[----:B------:R-:W-:Y:S02]  /*2510*/  LEA R0, R8, UR37, 0x3 ;  /* 0x0000002508007c11 */ /* 0x000fe4000f8e18ff */
[----:B------:R-:W-:-:S03]  /*2520*/  SHF.L.U32 R4, R9, 0x1f, RZ ;  /* 0x0000001f09047819 */ /* 0x000fc600000006ff */
[----:B------:R-:W-:Y:S01]  /*2530*/  VIADD R5, R0, 0xf0 ;  /* 0x000000f000057836 */ /* 0x000fe20000000000 */
[----:B------:R-:W1:Y:S02]  /*2540*/  SYNCS.PHASECHK.TRANS64.TRYWAIT P0, [R0+URZ+0xe0], R4 ;  /* 0x0000e004000075a7 */ /* 0x000e6400080011ff */
[----:B-1----:R-:W-:Y:S05]  /*2550*/  @!P0 BRA `(.L_x_40) ;  /* 0x0000006800ac8947 */ /* 0x002fea0003800000 */
.L_x_132:
[----:B------:R-:W-:Y:S01]  /*2560*/  ULEA UR5, UR6, UR37, 0x3 ;  /* 0x0000002506057291 */ /* 0x000fe2000f8e18ff */
[----:B-1----:R-:W-:Y:S01]  /*2570*/  PRMT R0, RZ, 0x654, R5 ;  /* 0x00000654ff007816 */ /* 0x002fe20000000005 */
[----:B------:R-:W-:Y:S01]  /*2580*/  @!P2 IMAD.MOV.U32 R4, RZ, RZ, 0x10 ;  /* 0x00000010ff04a424 */ /* 0x000fe200078e00ff */
[----:B------:R-:W-:Y:S01]  /*2590*/  SHF.L.U32 R5, R12, 0x1f, RZ ;  /* 0x0000001f0c057819 */ /* 0x000fe200000006ff */
[----:B------:R-:W-:Y:S01]  /*25a0*/  UIADD3 UR4, UPT, UPT, UR5, 0x80, URZ ;  /* 0x0000008005047890 */ /* 0x000fe2000fffe0ff */
[----:B------:R1:W-:Y:S05]  /*25b0*/  SYNCS.ARRIVE.TRANS64.RED.A1T0 RZ, [R0+URZ], RZ ;  /* 0x000000ff00ff79a7 */ /* 0x0003ea00081004ff */
[----:B------:R-:W-:Y:S01]  /*25c0*/  IMAD.U32 R6, RZ, RZ, UR4 ;  /* 0x00000004ff067e24 */ /* 0x000fe2000f8e00ff */
[----:B------:R-:W2:Y:S04]  /*25d0*/  SYNCS.PHASECHK.TRANS64.TRYWAIT P0, [UR5+0x90], R5 ;  /* 0x00009005ff0075a7 */ /* 0x000ea80008001105 */
[----:B------:R-:W-:Y:S01]  /*25e0*/  PRMT R6, R2, 0x654, R6 ;  /* 0x0000065402067816 */ /* 0x000fe20000000006 */
[----:B-12---:R-:W-:Y:S06]  /*25f0*/  @!P0 BRA `(.L_x_41) ;  /* 0x0000006800988947 */ /* 0x006fec0003800000 */
.L_x_134:
[----:B------:R-:W-:Y:S01]  /*2600*/  ULEA UR4, UR6, UR37, 0x4 ;  /* 0x0000002506047291 */ /* 0x000fe2000f8e20ff */
[----:B------:R-:W-:Y:S01]  /*2610*/  SEL R3, R6, R3, !P2 ;  /* 0x0000000306037207 */ /* 0x000fe20005000000 */
[----:B------:R-:W-:Y:S01]  /*2620*/  UIADD3 UR5, UPT, UPT, UR5, 0x80, URZ ;  /* 0x0000008005057890 */ /* 0x000fe2000fffe0ff */
[----:B-1----:R-:W-:Y:S01]  /*2630*/  LEA R0, R11, UR37, 0x3 ;  /* 0x000000250b007c11 */ /* 0x002fe2000f8e18ff */
[----:B------:R-:W-:Y:S01]  /*2640*/  UIADD3 UR4, UPT, UPT, UR4, 0x110, URZ ;  /* 0x0000011004047890 */ /* 0x000fe2000fffe0ff */
[----:B------:R1:W-:Y:S01]  /*2650*/  @!P2 SYNCS.ARRIVE.TRANS64.RED RZ, [R3+URZ], R4 ;  /* 0x0000000403ffa9a7 */ /* 0x0003e200080004ff */
[----:B------:R-:W-:Y:S01]  /*2660*/  UIADD3 UR6, UPT, UPT, UR6, 0x1, URZ ;  /* 0x0000000106067890 */ /* 0x000fe2000fffe0ff */
[----:B------:R-:W-:-:S03]  /*2670*/  VIADD R8, R8, 0x1 ;  /* 0x0000000108087836 */ /* 0x000fc60000000000 */
[----:B------:R-:W-:Y:S02]  /*2680*/  UISETP.NE.AND UP0, UPT, UR6, 0x2, UPT ;  /* 0x000000020600788c */ /* 0x000fe4000bf05270 */
[----:B------:R-:W-:Y:S01]  /*2690*/  ISETP.NE.AND P0, PT, R8, 0x2, PT ;  /* 0x000000020800780c */ /* 0x000fe20003f05270 */
[----:B------:R-:W-:Y:S06]  /*26a0*/  UGETNEXTWORKID.BROADCAST [UR4], [UR5] ;  /* 0x00000000040073ca */ /* 0x000fec0008000100 */
[----:B------:R-:W-:Y:S02]  /*26b0*/  USEL UR4, URZ, 0x1, UP0 ;  /* 0x00000001ff047887 */ /* 0x000fe40008000000 */
[----:B------:R-:W-:-:S04]  /*26c0*/  USEL UR6, UR6, URZ, UP0 ;  /* 0x000000ff06067287 */ /* 0x000fc80008000000 */
[----:B------:R-:W-:Y:S02]  /*26d0*/  LOP3.LUT R12, R12, UR4, RZ, 0x3c, !PT ;  /* 0x000000040c0c7c12 */ /* 0x000fe4000f8e3cff */
[----:B-1----:R-:W-:-:S04]  /*26e0*/  SHF.L.U32 R4, R10, 0x1f, RZ ;  /* 0x0000001f0a047819 */ /* 0x002fc800000006ff */
[----:B------:R-:W1:Y:S02]  /*26f0*/  SYNCS.PHASECHK.TRANS64.TRYWAIT P1, [R0+URZ+0x80], R4 ;  /* 0x00008004000075a7 */ /* 0x000e6400080211ff */
[----:B-1----:R-:W-:Y:S05]  /*2700*/  @!P1 BRA `(.L_x_42) ;  /* 0x00000068006c9947 */ /* 0x002fea0003800000 */
.L_x_135:
[C---:B-1----:R-:W-:Y:S01]  /*2710*/  LEA R4, R11.reuse, UR37, 0x4 ;  /* 0x000000250b047c11 */ /* 0x042fe2000f8e20ff */
[----:B------:R-:W-:Y:S01]  /*2720*/  VIADD R0, R0, 0x90 ;  /* 0x0000009000007836 */ /* 0x000fe20000000000 */
[----:B------:R-:W-:Y:S01]  /*2730*/  SEL R8, R8, RZ, P0 ;  /* 0x000000ff08087207 */ /* 0x000fe20000000000 */
[----:B------:R-:W-:-:S03]  /*2740*/  VIADD R11, R11, 0x1 ;  /* 0x000000010b0b7836 */ /* 0x000fc60000000000 */
[----:B------:R-:W1:Y:S01]  /*2750*/  LDS.128 R4, [R4+0x110] ;  /* 0x0001100004047984 */ /* 0x000e620000000c00 */
[----:B------:R-:W-:Y:S02]  /*2760*/  PRMT R0, RZ, 0x654, R0 ;  /* 0x00000654ff007816 */ /* 0x000fe40000000000 */
[C---:B------:R-:W-:Y:S01]  /*2770*/  ISETP.NE.AND P1, PT, R11.reuse, 0x2, PT ;  /* 0x000000020b00780c */ /* 0x040fe20003f25270 */
[----:B------:R-:W-:Y:S01]  /*2780*/  @!PT LDS RZ, [RZ] ;  /* 0x00000000fffff984 */ /* 0x000fe20000000800 */
[----:B------:R-:W-:Y:S01]  /*2790*/  @!PT LDS RZ, [RZ] ;  /* 0x00000000fffff984 */ /* 0x000fe20000000800 */
[----:B------:R-:W-:Y:S01]  /*27a0*/  @!PT LDS RZ, [RZ] ;  /* 0x00000000fffff984 */ /* 0x000fe20000000800 */
[----:B------:R-:W-:Y:S01]  /*27b0*/  @!PT LDS RZ, [RZ] ;  /* 0x00000000fffff984 */ /* 0x000fe20000000800 */
[----:B------:R2:W-:Y:S06]  /*27c0*/  MEMBAR.ALL.CTA ;  /* 0x0000000000007992 */ /* 0x0005ec0000008000 */
[----:B--2---:R-:W2:Y:S01]  /*27d0*/  FENCE.VIEW.ASYNC.S ;  /* 0x00000000000073c6 */ /* 0x004ea20000000000 */
[----:B------:R-:W-:Y:S01]  /*27e0*/  SEL R11, R11, RZ, P1 ;  /* 0x000000ff0b0b7207 */ /* 0x000fe20000800000 */
[----:B--2---:R2:W-:Y:S01]  /*27f0*/  SYNCS.ARRIVE.TRANS64.RED.A1T0 RZ, [R0+URZ], RZ ;  /* 0x000000ff00ff79a7 */ /* 0x0045e200081004ff */
[----:B-1----:R-:W-:-:S02]  /*2800*/  LOP3.LUT P3, RZ, R6, 0x1, RZ, 0xc0, !PT ;  /* 0x0000000106ff7812 */ /* 0x002fc4000786c0ff */
[----:B------:R-:W-:-:S04]  /*2810*/  SEL R4, RZ, 0x1, P1 ;  /* 0x00000001ff047807 */ /* 0x000fc80000800000 */
[----:B------:R-:W-:Y:S02]  /*2820*/  LOP3.LUT R10, R10, R4, RZ, 0x3c, !PT ;  /* 0x000000040a0a7212 */ /* 0x000fe400078e3cff */
[----:B--2---:R-:W-:-:S04]  /*2830*/  SEL R0, RZ, 0x1, P0 ;  /* 0x00000001ff007807 */ /* 0x004fc80000000000 */
[----:B------:R-:W-:Y:S01]  /*2840*/  LOP3.LUT R9, R9, R0, RZ, 0x3c, !PT ;  /* 0x0000000009097212 */ /* 0x000fe200078e3cff */
[----:B------:R-:W-:Y:S06]  /*2850*/  @P3 BRA `(.L_x_43) ;  /* 0xfffffffc002c3947 */ /* 0x000fec000383ffff */
[----:B------:R-:W-:Y:S01]  /*2860*/  ULEA UR5, UR6, UR37, 0x3 ;  /* 0x0000002506057291 */ /* 0x000fe2000f8e18ff */
[----:B------:R-:W-:-:S08]  /*2870*/  SHF.L.U32 R2, R12, 0x1f, RZ ;  /* 0x0000001f0c027819 */ /* 0x000fd000000006ff */
[----:B------:R-:W1:Y:S02]  /*2880*/  SYNCS.PHASECHK.TRANS64 P0, [UR5+0x90], R2 ;  /* 0x00009002ff0075a7 */ /* 0x000e640008001005 */
[----:B-1----:R-:W-:Y:S05]  /*2890*/  @P0 BRA `(.L_x_44) ;  /* 0x0000000000080947 */ /* 0x002fea0003800000 */
[----:B------:R-:W1:Y:S02]  /*28a0*/  SYNCS.PHASECHK.TRANS64.TRYWAIT P0, [UR5+0x90], R2 ;  /* 0x00009002ff0075a7 */ /* 0x000e640008001105 */
[----:B-1----:R-:W-:Y:S05]  /*28b0*/  @!P0 BRA `(.L_x_45) ;  /* 0x0000006800148947 */ /* 0x002fea0003800000 */
.L_x_44:
[----:B------:R-:W-:-:S04]  /*28c0*/  UIADD3 UR4, UPT, UPT, UR6, 0x1, URZ ;  /* 0x0000000106047890 */ /* 0x000fc8000fffe0ff */
[----:B------:R-:W-:-:S04]  /*28d0*/  UISETP.NE.AND UP0, UPT, UR4, 0x2, UPT ;  /* 0x000000020400788c */ /* 0x000fc8000bf05270 */
[----:B------:R-:W-:Y:S02]  /*28e0*/  USEL UR7, URZ, 0x1, UP0 ;  /* 0x00000001ff077887 */ /* 0x000fe40008000000 */
[----:B------:R-:W-:-:S04]  /*28f0*/  USEL UR4, UR4, URZ, UP0 ;  /* 0x000000ff04047287 */ /* 0x000fc80008000000 */
[----:B------:R-:W-:Y:S01]  /*2900*/  ULEA UR4, UR4, UR37, 0x3 ;  /* 0x0000002504047291 */ /* 0x000fe2000f8e18ff */
[----:B-1----:R-:W-:-:S04]  /*2910*/  LOP3.LUT R2, R12, UR7, RZ, 0x3c, !PT ;  /* 0x000000070c027c12 */ /* 0x002fc8000f8e3cff */
[----:B------:R-:W-:-:S04]  /*2920*/  SHF.L.U32 R0, R2, 0x1f, RZ ;  /* 0x0000001f02007819 */ /* 0x000fc800000006ff */
[----:B------:R-:W1:Y:S02]  /*2930*/  SYNCS.PHASECHK.TRANS64 P0, [UR4+0x90], R0 ;  /* 0x00009000ff0075a7 */ /* 0x000e640008001004 */
[----:B-1----:R-:W-:Y:S05]  /*2940*/  @P0 EXIT ;  /* 0x000000000000094d */ /* 0x002fea0003800000 */
[----:B------:R-:W-:Y:S02]  /*2950*/  SHF.L.U32 R2, R2, 0x1f, RZ ;  /* 0x0000001f02027819 */ /* 0x000fe400000006ff */
[----:B------:R-:W-:-:S07]  /*2960*/  MOV R0, UR4 ;  /* 0x0000000400007c02 */ /* 0x000fce0008000f00 */
.L_x_46:
[----:B-1----:R1:W2:Y:S02]  /*2970*/  SYNCS.PHASECHK.TRANS64.TRYWAIT P0, [R0+URZ+0x90], R2 ;  /* 0x00009002000075a7 */ /* 0x0022a400080011ff */
[----:B--2---:R-:W-:Y:S05]  /*2980*/  @!P0 NANOSLEEP.SYNCS 0x989680 ;  /* 0x009896800000895d */ /* 0x004fea0003900000 */
[----:B------:R-:W2:Y:S02]  /*2990*/  @!P0 SYNCS.PHASECHK.TRANS64 P0, [R0+URZ+0x90], R2 ;  /* 0x00009002000085a7 */ /* 0x000ea400080010ff */
[----:B--2---:R-:W-:Y:S05]  /*29a0*/  @P0 EXIT ;  /* 0x000000000000094d */ /* 0x004fea0003800000 */
[----:B------:R-:W-:Y:S05]  /*29b0*/  BRA `(.L_x_46) ;  /* 0xfffffffc00ec7947 */ /* 0x000fea000383ffff */
.L_x_39:
[----:B------:R-:W-:-:S09]  /*29c0*/  UISETP.NE.AND UP1, UPT, UR8, URZ, UPT ;  /* 0x000000ff0800728c */ /* 0x000fd2000bf25270 */
[----:B------:R-:W-:Y:S05]  /*29d0*/  BRA.U UP1, `(.L_x_47) ;  /* 0x0000000d01787547 */ /* 0x000fea000b800000 */
[----:B------:R-:W-:Y:S01]  /*29e0*/  UMOV UR4, 0x40 ;  /* 0x0000004000047882 */ /* 0x000fe20000000000 */
[----:B------:R-:W-:Y:S01]  /*29f0*/  NOP ;  /* 0x0000000000007918 */ /* 0x000fe20000000000 */
[----:B------:R-:W-:Y:S01]  /*2a00*/  ULEA UR4, UR37, UR4, 0x18 ;  /* 0x0000000425047291 */ /* 0x000fe2000f8ec0ff */
[----:B------:R-:W-:Y:S02]  /*2a10*/  UMOV UR5, 0x400 ;  /* 0x0000040000057882 */ /* 0x000fe40000000000 */
[----:B------:R-:W-:-:S06]  /*2a20*/  ULEA UR37, UR37, UR5, 0x18 ;  /* 0x0000000525257291 */ /* 0x000fcc000f8ec0ff */
[----:B------:R-:W1:Y:S02]  /*2a30*/  LDS.U8 R0, [UR4+0x1c] ;  /* 0x00001c04ff007984 */ /* 0x000e640008000000 */
[----:B-1----:R-:W-:-:S13]  /*2a40*/  ISETP.NE.AND P0, PT, R0, RZ, PT ;  /* 0x000000ff0000720c */ /* 0x002fda0003f05270 */
[----:B------:R-:W-:Y:S05]  /*2a50*/  @P0 BRA `(.L_x_48) ;  /* 0x0000000000580947 */ /* 0x000fea0003800000 */
[----:B------:R-:W-:-:S13]  /*2a60*/  ELECT P0, URZ, PT ;  /* 0x0000000000ff782f */ /* 0x000fda0003800000 */
[----:B------:R-:W-:Y:S05]  /*2a70*/  @!P0 BRA `(.L_x_49) ;  /* 0x0000000000608947 */ /* 0x000fea0003800000 */
[----:B------:R-:W-:Y:S01]  /*2a80*/  UMOV UR5, 0x10 ;  /* 0x0000001000057882 */ /* 0x000fe20000000000 */
[----:B------:R-:W-:Y:S01]  /*2a90*/  HFMA2 R0, -RZ, RZ, 0, 5.9604644775390625e-08 ;  /* 0x00000001ff007431 */ /* 0x000fe200000001ff */
[----:B------:R-:W-:-:S03]  /*2aa0*/  MOV R2, 0xffff ;  /* 0x0000ffff00027802 */ /* 0x000fc60000000f00 */
[----:B------:R-:W-:Y:S04]  /*2ab0*/  DEPBAR.LE SB1, 0x36 ;  /* 0x00009d800000791a */ /* 0x000fe80000000000 */
[----:B------:R-:W1:Y:S02]  /*2ac0*/  UTCATOMSWS.FIND_AND_SET.ALIGN UP0, UR5, UR5 ;  /* 0x00000005000575e3 */ /* 0x000e640008000800 */
[----:B-1----:R-:W-:Y:S01]  /*2ad0*/  MOV R3, UR5 ;  /* 0x0000000500037c02 */ /* 0x002fe20008000f00 */
[----:B------:R-:W-:Y:S06]  /*2ae0*/  BRA.U UP0, `(.L_x_50) ;  /* 0x0000000100187547 */ /* 0x000fec000b800000 */
.L_x_51:
[----:B------:R-:W-:Y:S05]  /*2af0*/  NANOSLEEP 0x64 ;  /* 0x000000640000795d */ /* 0x000fea0003800000 */
[----:B------:R-:W-:-:S05]  /*2b00*/  UMOV UR5, 0x10 ;  /* 0x0000001000057882 */ /* 0x000fca0000000000 */
[----:B------:R-:W-:Y:S04]  /*2b10*/  DEPBAR.LE SB1, 0x36 ;  /* 0x00009d800000791a */ /* 0x000fe80000000000 */
[----:B------:R-:W1:Y:S02]  /*2b20*/  UTCATOMSWS.FIND_AND_SET.ALIGN UP0, UR5, UR5 ;  /* 0x00000005000575e3 */ /* 0x000e640008000800 */
[----:B-1----:R-:W-:Y:S01]  /*2b30*/  MOV R3, UR5 ;  /* 0x0000000500037c02 */ /* 0x002fe20008000f00 */
[----:B------:R-:W-:Y:S05]  /*2b40*/  BRA.U !UP0, `(.L_x_51) ;  /* 0xfffffffd08e87547 */ /* 0x000fea000b83ffff */
.L_x_50:
[-C--:B------:R-:W-:Y:S02]  /*2b50*/  SHF.L.U32 R2, R2, R3.reuse, RZ ;  /* 0x0000000302027219 */ /* 0x080fe400000006ff */
[----:B------:R-:W-:Y:S01]  /*2b60*/  SHF.L.U32 R0, R0, R3, RZ ;  /* 0x0000000300007219 */ /* 0x000fe200000006ff */
[----:B------:R-:W-:Y:S02]  /*2b70*/  IMAD.SHL.U32 R3, R3, 0x20, RZ ;  /* 0x0000002003037824 */ /* 0x000fe400078e00ff */
[----:B------:R1:W-:Y:S04]  /*2b80*/  ATOMS.OR RZ, [UR4+0x14], R2 ;  /* 0x00001402ffff798c */ /* 0x0003e8000b000004 */
[----:B------:R1:W-:Y:S04]  /*2b90*/  ATOMS.OR RZ, [UR4+0x18], R0 ;  /* 0x00001800ffff798c */ /* 0x0003e8000b000004 */
[----:B------:R1:W-:Y:S01]  /*2ba0*/  STS [UR37+0x130], R3 ;  /* 0x00013003ff007988 */ /* 0x0003e20008000825 */
[----:B------:R-:W-:Y:S05]  /*2bb0*/  BRA `(.L_x_49) ;  /* 0x0000000000107947 */ /* 0x000fea0003800000 */
.L_x_48:
[----:B------:R-:W-:Y:S02]  /*2bc0*/  MOV R0, 0xffffffff ;  /* 0xffffffff00007802 */ /* 0x000fe40000000f00 */
[----:B------:R-:W-:-:S03]  /*2bd0*/  MOV R2, 0x2c00 ;  /* 0x00002c0000027802 */ /* 0x000fc60000000f00 */
[----:B------:R1:W-:Y:S04]  /*2be0*/  STS [UR37+0x130], R0 ;  /* 0x00013000ff007988 */ /* 0x0003e80008000825 */
[----:B-1-3-5:R-:W-:Y:S05]  /*2bf0*/  CALL.REL.NOINC `($__internal_1_$__cuda_sm10x_tcgen05_guardrail_trap_phase_invalid_during_alloc) ;  /* 0x0000006c00587944 */ /* 0x02afea0003c00000 */
.L_x_49:
[----:B------:R-:W-:Y:S05]  /*2c00*/  WARPSYNC.ALL ;  /* 0x0000000000007948 */ /* 0x000fea0003800000 */
[----:B------:R-:W2:Y:S01]  /*2c10*/  S2UR UR6, SR_CgaCtaId ;  /* 0x00000000000679c3 */ /* 0x000ea20000008800 */
[----:B------:R-:W-:Y:S01]  /*2c20*/  UMOV UR4, 0x400 ;  /* 0x0000040000047882 */ /* 0x000fe20000000000 */
[----:B------:R-:W-:-:S06]  /*2c30*/  NOP ;  /* 0x0000000000007918 */ /* 0x000fcc0000000000 */
[----:B------:R-:W-:Y:S06]  /*2c40*/  BAR.ARV 0x6, 0xa0 ;  /* 0x0182800000007b1d */ /* 0x000fec0000002000 */
[----:B------:R-:W4:Y:S01]  /*2c50*/  LDCU UR7, c[0x0][0x38c] ;  /* 0x00007180ff0777ac */ /* 0x000f220008000800 */
[----:B------:R-:W-:Y:S01]  /*2c60*/  IMAD.MOV.U32 R11, RZ, RZ, 0x1 ;  /* 0x00000001ff0b7424 */ /* 0x000fe200078e00ff */
[----:B------:R-:W-:Y:S01]  /*2c70*/  CS2R R8, SRZ ;  /* 0x0000000000087805 */ /* 0x000fe2000001ff00 */
[----:B------:R-:W-:Y:S01]  /*2c80*/  IMAD.MOV.U32 R10, RZ, RZ, RZ ;  /* 0x000000ffff0a7224 */ /* 0x000fe200078e00ff */
[----:B------:R-:W-:Y:S01]  /*2c90*/  UMOV UR18, URZ ;  /* 0x000000ff00127c82 */ /* 0x000fe20008000000 */
[----:B------:R-:W-:Y:S01]  /*2ca0*/  UMOV UR17, URZ ;  /* 0x000000ff00117c82 */ /* 0x000fe20008000000 */
[----:B------:R-:W-:Y:S01]  /*2cb0*/  UMOV UR20, 0x0 ;  /* 0x0000000000147882 */ /* 0x000fe20000000000 */
[----:B------:R-:W-:Y:S01]  /*2cc0*/  UMOV UR21, 0x4400010 ;  /* 0x0440001000157882 */ /* 0x000fe20000000000 */
[----:B--2---:R-:W-:Y:S01]  /*2cd0*/  ULEA UR6, UR6, UR4, 0x18 ;  /* 0x0000000406067291 */ /* 0x004fe2000f8ec0ff */
[----:B------:R-:W2:Y:S03]  /*2ce0*/  LDCU UR4, c[0x0][0x38c] ;  /* 0x00007180ff0477ac */ /* 0x000ea60008000800 */
[----:B------:R-:W-:-:S02]  /*2cf0*/  UIADD3 UR11, UPT, UPT, UR6, 0x6400, URZ ;  /* 0x00006400060b7890 */ /* 0x000fc4000fffe0ff */
[----:B----4-:R-:W-:-:S03]  /*2d00*/  UIADD3 UR7, UPT, UPT, UR7, 0x1f, URZ ;  /* 0x0000001f07077890 */ /* 0x010fc6000fffe0ff */
[----:B-1----:R-:W1:Y:S01]  /*2d10*/  LDS R0, [UR6+0x130] ;  /* 0x00013006ff007984 */ /* 0x002e620008000800 */
[----:B------:R-:W-:Y:S02]  /*2d20*/  UIADD3 UR12, UPT, UPT, UR6, 0x7c00, URZ ;  /* 0x00007c00060c7890 */ /* 0x000fe4000fffe0ff */
[----:B------:R-:W-:Y:S02]  /*2d30*/  USHF.R.S32.HI UR5, URZ, 0x1f, UR7 ;  /* 0x0000001fff057899 */ /* 0x000fe40008011407 */
[----:B------:R-:W-:Y:S02]  /*2d40*/  USHF.R.U32.HI UR11, URZ, 0x4, UR11 ;  /* 0x00000004ff0b7899 */ /* 0x000fe4000801160b */
[----:B------:R-:W-:Y:S02]  /*2d50*/  ULEA.HI UR5, UR5, UR7, URZ, 0x5 ;  /* 0x0000000705057291 */ /* 0x000fe4000f8f28ff */
[----:B------:R-:W-:Y:S02]  /*2d60*/  USHF.R.U32.HI UR12, URZ, 0x4, UR12 ;  /* 0x00000004ff0c7899 */ /* 0x000fe4000801160c */
[----:B------:R-:W-:-:S02]  /*2d70*/  USHF.R.S32.HI UR5, URZ, 0x5, UR5 ;  /* 0x00000005ff057899 */ /* 0x000fc40008011405 */
[----:B------:R-:W-:Y:S02]  /*2d80*/  ULOP3.LUT UR11, UR11, 0x3fff, URZ, 0xc0, !UPT ;  /* 0x00003fff0b0b7892 */ /* 0x000fe4000f8ec0ff */
[----:B------:R-:W-:Y:S02]  /*2d90*/  UISETP.LT.AND UP0, UPT, UR5, 0x1, UPT ;  /* 0x000000010500788c */ /* 0x000fe4000bf01270 */
[----:B------:R-:W-:Y:S02]  /*2da0*/  ULOP3.LUT UR12, UR12, 0x3fff, URZ, 0xc0, !UPT ;  /* 0x00003fff0c0c7892 */ /* 0x000fe4000f8ec0ff */
[----:B------:R-:W-:Y:S02]  /*2db0*/  USEL UR10, UR5, 0x1, !UP0 ;  /* 0x00000001050a7887 */ /* 0x000fe4000c000000 */
[----:B------:R-:W-:Y:S02]  /*2dc0*/  ULOP3.LUT UR11, UR11, 0x10000, URZ, 0xfc, !UPT ;  /* 0x000100000b0b7892 */ /* 0x000fe4000f8efcff */
[----:B------:R-:W-:-:S02]  /*2dd0*/  ULOP3.LUT UR12, UR12, 0x10000, URZ, 0xfc, !UPT ;  /* 0x000100000c0c7892 */ /* 0x000fc4000f8efcff */
[----:B------:R-:W-:Y:S02]  /*2de0*/  UIADD3 UR10, UPT, UPT, -UR10, URZ, URZ ;  /* 0x000000ff0a0a7290 */ /* 0x000fe4000fffe1ff */
[----:B--2---:R-:W-:Y:S01]  /*2df0*/  UISETP.GE.AND UP3, UPT, UR4, 0x1, UPT ;  /* 0x000000010400788c */ /* 0x004fe2000bf66270 */
[----:B-1----:R-:W-:-:S15]  /*2e00*/  R2UR UR19, R0 ;  /* 0x00000000001372ca */ /* 0x002fde00000e0000 */
.L_x_58:
[----:B------:R-:W-:Y:S02]  /*2e10*/  LEA R0, R10, UR6, 0x3 ;  /* 0x000000060a007c11 */ /* 0x000fe4000f8e18ff */
[----:B------:R-:W-:Y:S02]  /*2e20*/  SHF.L.U32 R2, R9, 0x1f, RZ ;  /* 0x0000001f09027819 */ /* 0x000fe400000006ff */
[----:B------:R-:W-:Y:S01]  /*2e30*/  PLOP3.LUT P0, PT, PT, PT, UP3, 0x80, 0x8 ;  /* 0x000000000008781c */ /* 0x000fe20003f0f038 */
[----:B------:R-:W-:Y:S01]  /*2e40*/  VIADD R3, R0, 0x90 ;  /* 0x0000009000037836 */ /* 0x000fe20000000000 */
[----:B-1----:R-:W1:Y:S02]  /*2e50*/  SYNCS.PHASECHK.TRANS64.TRYWAIT P1, [R0+URZ+0x80], R2 ;  /* 0x00008002000075a7 */ /* 0x002e6400080211ff */
[----:B-1--4-:R-:W-:Y:S09]  /*2e60*/  @!P1 BRA `(.L_x_52) ;  /* 0x0000006000c09947 */ /* 0x012ff20003800000 */
.L_x_137:
[----:B------:R-:W-:Y:S01]  /*2e70*/  LEA R4, R10, UR6, 0x4 ;  /* 0x000000060a047c11 */ /* 0x000fe2000f8e20ff */
[----:B------:R-:W-:Y:S01]  /*2e80*/  @UP3 ULEA UR4, UR17, UR6, 0x3 ;  /* 0x0000000611043291 */ /* 0x000fe2000f8e18ff */
[----:B------:R-:W-:Y:S01]  /*2e90*/  PLOP3.LUT P2, PT, PT, PT, PT, 0x80, 0x8 ;  /* 0x000000000008781c */ /* 0x000fe20003f4f070 */
[----:B------:R-:W-:Y:S01]  /*2ea0*/  ULEA UR9, UR18, UR6, 0x3 ;  /* 0x0000000612097291 */ /* 0x000fe2000f8e18ff */
[----:B------:R-:W-:Y:S02]  /*2eb0*/  PRMT R3, RZ, 0x654, R3 ;  /* 0x00000654ff037816 */ /* 0x000fe40000000003 */
[----:B------:R-:W2:Y:S01]  /*2ec0*/  LDS.128 R4, [R4+0x110] ;  /* 0x0001100004047984 */ /* 0x000ea20000000c00 */
[----:B-1----:R-:W-:Y:S02]  /*2ed0*/  @P0 SHF.L.U32 R2, R8, 0x1f, RZ ;  /* 0x0000001f08020819 */ /* 0x002fe400000006ff */
[----:B------:R-:W-:Y:S01]  /*2ee0*/  SHF.L.U32 R0, R11, 0x1f, RZ ;  /* 0x0000001f0b007819 */ /* 0x000fe200000006ff */
[----:B------:R-:W-:Y:S01]  /*2ef0*/  @!PT LDS RZ, [RZ] ;  /* 0x00000000fffff984 */ /* 0x000fe20000000800 */
[----:B------:R-:W-:Y:S01]  /*2f00*/  @!PT LDS RZ, [RZ] ;  /* 0x00000000fffff984 */ /* 0x000fe20000000800 */
[----:B------:R-:W-:Y:S01]  /*2f10*/  @!PT LDS RZ, [RZ] ;  /* 0x00000000fffff984 */ /* 0x000fe20000000800 */
[----:B------:R-:W-:Y:S01]  /*2f20*/  @!PT LDS RZ, [RZ] ;  /* 0x00000000fffff984 */ /* 0x000fe20000000800 */
[----:B------:R1:W-:Y:S06]  /*2f30*/  MEMBAR.ALL.CTA ;  /* 0x0000000000007992 */ /* 0x0003ec0000008000 */
[----:B-1----:R-:W1:Y:S02]  /*2f40*/  FENCE.VIEW.ASYNC.S ;  /* 0x00000000000073c6 */ /* 0x002e640000000000 */
[----:B-1----:R1:W-:Y:S01]  /*2f50*/  SYNCS.ARRIVE.TRANS64.RED.A1T0 RZ, [R3+URZ], RZ ;  /* 0x000000ff03ff79a7 */ /* 0x0023e200081004ff */
[----:B------:R1:W4:Y:S01]  /*2f60*/  @P0 SYNCS.PHASECHK.TRANS64.TRYWAIT P2, [UR4], R2 ;  /* 0x00000002ff0005a7 */ /* 0x0003220008041104 */
[----:B--2---:R-:W-:Y:S01]  /*2f70*/  LOP3.LUT P1, RZ, R6, 0x1, RZ, 0xc0, !PT ;  /* 0x0000000106ff7812 */ /* 0x004fe2000782c0ff */
[----:B------:R-:W2:Y:S02]  /*2f80*/  SYNCS.PHASECHK.TRANS64.TRYWAIT P0, [UR9+0xc0], R0 ;  /* 0x0000c000ff0075a7 */ /* 0x000ea40008001109 */
[----:B-12-4-:R-:W-:Y:S10]  /*2f90*/  @!P0 BRA `(.L_x_53) ;  /* 0x0000006000888947 */ /* 0x016ff40003800000 */
.L_x_139:
[----:B------:R-:W-:Y:S01]  /*2fa0*/  IADD3 R10, PT, PT, R10, 0x1, RZ ;  /* 0x000000010a0a7810 */ /* 0x000fe20007ffe0ff */
[----:B------:R-:W-:Y:S06]  /*2fb0*/  BRA.U !UP3, `(.L_x_54) ;  /* 0x000000010ba07547 */ /* 0x000fec000b800000 */
[----:B------:R-:W-:Y:S02]  /*2fc0*/  ULEA.HI UR8, UR18, UR18, URZ, 0x1 ;  /* 0x0000001212087291 */ /* 0x000fe4000f8f08ff */
[----:B------:R-:W-:Y:S02]  /*2fd0*/  UPLOP3.LUT UP4, UPT, UPT, UPT, UPT, 0x40, 0x4 ;  /* 0x000000000004789c */ /* 0x000fe40003f8e870 */
[----:B------:R-:W-:Y:S02]  /*2fe0*/  USHF.L.U32 UR4, UR8, 0x7, URZ ;  /* 0x0000000708047899 */ /* 0x000fe400080006ff */
[----:B------:R-:W-:Y:S02]  /*2ff0*/  ULOP3.LUT UR8, UR8, 0xffe, URZ, 0xc0, !UPT ;  /* 0x00000ffe08087892 */ /* 0x000fe4000f8ec0ff */
[----:B------:R-:W-:Y:S02]  /*3000*/  ULOP3.LUT UR4, UR4, 0xffffff00, URZ, 0xc0, !UPT ;  /* 0xffffff0004047892 */ /* 0x000fe4000f8ec0ff */
[----:B------:R-:W-:-:S02]  /*3010*/  UIADD3 UR8, UPT, UPT, -UR8, UR18, URZ ;  /* 0x0000001208087290 */ /* 0x000fc4000fffe1ff */
[----:B------:R-:W-:Y:S01]  /*3020*/  UIADD3 UR4, UPT, UPT, UR19, UR4, URZ ;  /* 0x0000000413047290 */ /* 0x000fe2000fffe0ff */
[----:B------:R-:W-:Y:S01]  /*3030*/  UMOV UR16, UR10 ;  /* 0x0000000a00107c82 */ /* 0x000fe20008000000 */
[----:B------:R-:W-:Y:S02]  /*3040*/  UMOV UR15, UR5 ;  /* 0x00000005000f7c82 */ /* 0x000fe40008000000 */
[----:B------:R-:W-:Y:S01]  /*3050*/  ULEA UR8, UR8, UR4, 0x14 ;  /* 0x0000000408087291 */ /* 0x000fe2000f8ea0ff */
[----:B------:R-:W-:-:S11]  /*3060*/  UMOV UR14, UR17 ;  /* 0x00000011000e7c82 */ /* 0x000fd60008000000 */
.L_x_57:
[----:B------:R-:W-:Y:S02]  /*3070*/  UIADD3 UR16, UPT, UPT, UR16, 0x1, URZ ;  /* 0x0000000110107890 */ /* 0x000fe4000fffe0ff */
[----:B--2---:R-:W-:Y:S02]  /*3080*/  ULEA UR7, UR14, UR6, 0x3 ;  /* 0x000000060e077291 */ /* 0x004fe4000f8e18ff */
[----:B------:R-:W-:Y:S01]  /*3090*/  UISETP.NE.AND UP0, UPT, UR16, URZ, UPT ;  /* 0x000000ff1000728c */ /* 0x000fe2000bf05270 */
[----:B----4-:R-:W-:Y:S10]  /*30a0*/  @P2 BRA `(.L_x_55) ;  /* 0x00000000000c2947 */ /* 0x010ff40003800000 */
[----:B-1----:R-:W-:Y:S04]  /*30b0*/  SHF.L.U32 R2, R8, 0x1f, RZ ;  /* 0x0000001f08027819 */ /* 0x002fe800000006ff */
[----:B------:R-:W1:Y:S02]  /*30c0*/  SYNCS.PHASECHK.TRANS64.TRYWAIT P0, [UR7], R2 ;  /* 0x00000002ff0075a7 */ /* 0x000e640008001107 */
[----:B-1----:R-:W-:Y:S05]  /*30d0*/  @!P0 BRA `(.L_x_56) ;  /* 0x0000006000508947 */ /* 0x002fea0003800000 */
.L_x_55:
[----:B------:R-:W-:Y:S01]  /*30e0*/  UISETP.NE.AND UP1, UPT, UR15, 0x1, UPT ;  /* 0x000000010f00788c */ /* 0x000fe2000bf25270 */
[----:B------:R-:W-:Y:S01]  /*30f0*/  PLOP3.LUT P2, PT, PT, PT, PT, 0x80, 0x8 ;  /* 0x000000000008781c */ /* 0x000fe20003f4f070 */
[----:B------:R-:W-:Y:S02]  /*3100*/  UIADD3 UR17, UPT, UPT, UR14, 0x1, URZ ;  /* 0x000000010e117890 */ /* 0x000fe4000fffe0ff */
[----:B------:R-:W-:Y:S02]  /*3110*/  ULEA UR22, UR14, UR12, 0x9 ;  /* 0x0000000c0e167291 */ /* 0x000fe4000f8e48ff */
[----:B------:R-:W-:Y:S01]  /*3120*/  UISETP.NE.AND UP2, UPT, UR17, 0x3, UPT ;  /* 0x000000031100788c */ /* 0x000fe2000bf45270 */
[----:B------:R-:W-:Y:S01]  /*3130*/  PLOP3.LUT P0, PT, PT, PT, UP1, 0x80, 0x8 ;  /* 0x000000000008781c */ /* 0x000fe20003f0f018 */
[----:B------:R-:W-:Y:S02]  /*3140*/  ULEA UR24, UR14, UR11, 0x7 ;  /* 0x0000000b0e187291 */ /* 0x000fe4000f8e38ff */
[----:B------:R-:W-:Y:S02]  /*3150*/  USEL UR13, URZ, 0x1, UP2 ;  /* 0x00000001ff0d7887 */ /* 0x000fe40009000000 */
[----:B------:R-:W-:Y:S02]  /*3160*/  USEL UR17, UR17, URZ, UP2 ;  /* 0x000000ff11117287 */ /* 0x000fe40009000000 */
[----:B------:R-:W-:Y:S02]  /*3170*/  UIADD3 UR7, UPT, UPT, UR7, 0x18, URZ ;  /* 0x0000001807077890 */ /* 0x000fe4000fffe0ff */
[----:B------:R-:W-:Y:S01]  /*3180*/  @UP1 ULEA UR4, UR17, UR6, 0x3 ;  /* 0x0000000611041291 */ /* 0x000fe2000f8e18ff */
[----:B------:R-:W-:Y:S01]  /*3190*/  LOP3.LUT R8, R8, UR13, RZ, 0x3c, !PT ;  /* 0x0000000d08087c12 */ /* 0x000fe2000f8e3cff */
[----:B------:R-:W-:Y:S01]  /*31a0*/  UMOV UR23, 0xc0004010 ;  /* 0xc000401000177882 */ /* 0x000fe20000000000 */
[----:B------:R-:W-:Y:S01]  /*31b0*/  UMOV UR25, 0xc0004010 ;  /* 0xc000401000197882 */ /* 0x000fe20000000000 */
[----:B------:R-:W-:Y:S01]  /*31c0*/  UIADD3 UR15, UPT, UPT, UR15, -0x1, URZ ;  /* 0xffffffff0f0f7890 */ /* 0x000fe2000fffe0ff */
[----:B-1----:R-:W-:Y:S01]  /*31d0*/  @P0 SHF.L.U32 R0, R8, 0x1f, RZ ;  /* 0x0000001f08000819 */ /* 0x002fe200000006ff */
[----:B------:R-:W-:Y:S03]  /*31e0*/  UMOV UR14, UR17 ;  /* 0x00000011000e7c82 */ /* 0x000fe60008000000 */
[----:B------:R2:W4:Y:S01]  /*31f0*/  @P0 SYNCS.PHASECHK.TRANS64.TRYWAIT P2, [UR4], R0 ;  /* 0x00000000ff0005a7 */ /* 0x0005220008041104 */
[----:B------:R2:W-:Y:S01]  /*3200*/  UTCQMMA gdesc[UR24], gdesc[UR22], tmem[UR8], tmem[UR20], idesc[UR21], UP4 ;  /* 0x00ff1416180075ea */ /* 0x0005e2000a000308 */
[----:B------:R-:W-:Y:S01]  /*3210*/  UPLOP3.LUT UP4, UPT, UPT, UPT, UPT, 0x80, 0x8 ;  /* 0x000000000008789c */ /* 0x000fe20003f8f070 */
[----:B------:R2:W-:Y:S01]  /*3220*/  UTCBAR [UR7], URZ ;  /* 0x000000ff070073e9 */ /* 0x0005e200080000ff */
[----:B------:R-:W-:Y:S09]  /*3230*/  BRA.U UP0, `(.L_x_57) ;  /* 0xfffffffd008c7547 */ /* 0x000ff2000b83ffff */
.L_x_54:
[----:B------:R-:W-:Y:S01]  /*3240*/  UIADD3 UR18, UPT, UPT, UR18, 0x1, URZ ;  /* 0x0000000112127890 */ /* 0x000fe2000fffe0ff */
[C---:B------:R-:W-:Y:S01]  /*3250*/  ISETP.NE.AND P0, PT, R10.reuse, 0x2, PT ;  /* 0x000000020a00780c */ /* 0x040fe20003f05270 */
[----:B------:R-:W-:Y:S02]  /*3260*/  UIADD3 UR9, UPT, UPT, UR9, 0xa0, URZ ;  /* 0x000000a009097890 */ /* 0x000fe4000fffe0ff */
[----:B------:R-:W-:Y:S01]  /*3270*/  UISETP.NE.AND UP0, UPT, UR18, 0x4, UPT ;  /* 0x000000041200788c */ /* 0x000fe2000bf05270 */
[----:B-12---:R-:W-:Y:S02]  /*3280*/  SEL R0, RZ, 0x1, P0 ;  /* 0x00000001ff007807 */ /* 0x006fe40000000000 */
[----:B------:R-:W-:Y:S01]  /*3290*/  SEL R10, R10, RZ, P0 ;  /* 0x000000ff0a0a7207 */ /* 0x000fe20000000000 */
[----:B------:R-:W-:Y:S01]  /*32a0*/  USEL UR4, URZ, 0x1, UP0 ;  /* 0x00000001ff047887 */ /* 0x000fe20008000000 */
[----:B------:R-:W-:Y:S01]  /*32b0*/  LOP3.LUT R9, R9, R0, RZ, 0x3c, !PT ;  /* 0x0000000009097212 */ /* 0x000fe200078e3cff */
[----:B------:R-:W-:Y:S01]  /*32c0*/  USEL UR18, UR18, URZ, UP0 ;  /* 0x000000ff12127287 */ /* 0x000fe20008000000 */
[----:B------:R1:W-:Y:S03]  /*32d0*/  UTCBAR [UR9], URZ ;  /* 0x000000ff090073e9 */ /* 0x0003e600080000ff */
[----:B------:R-:W-:Y:S01]  /*32e0*/  LOP3.LUT R11, R11, UR4, RZ, 0x3c, !PT ;  /* 0x000000040b0b7c12 */ /* 0x000fe2000f8e3cff */
[----:B------:R-:W-:Y:S07]  /*32f0*/  @P1 BRA `(.L_x_58) ;  /* 0xfffffff800c41947 */ /* 0x000fee000383ffff */
[----:B------:R-:W2:Y:S01]  /*3300*/  S2UR UR4, SR_CgaCtaId ;  /* 0x00000000000479c3 */ /* 0x000ea20000008800 */
[----:B------:R-:W-:Y:S01]  /*3310*/  ELECT P0, URZ, PT ;  /* 0x0000000000ff782f */ /* 0x000fe20003800000 */
[----:B------:R-:W-:Y:S01]  /*3320*/  IMAD.MOV.U32 R0, RZ, RZ, 0x1 ;  /* 0x00000001ff007424 */ /* 0x000fe200078e00ff */
[----:B------:R-:W-:Y:S01]  /*3330*/  UIADD3 UR6, UPT, UPT, UR6, 0xc0, URZ ;  /* 0x000000c006067890 */ /* 0x000fe2000fffe0ff */
[----:B------:R-:W-:Y:S01]  /*3340*/  SHF.L.U32 R2, R11, 0x1f, RZ ;  /* 0x0000001f0b027819 */ /* 0x000fe200000006ff */
[----:B------:R-:W-:-:S03]  /*3350*/  UMOV UR5, 0x40 ;  /* 0x0000004000057882 */ /* 0x000fc60000000000 */
[----:B------:R-:W-:Y:S01]  /*3360*/  UVIRTCOUNT.DEALLOC.SMPOOL 0x80 ;  /* 0x000000800000784c */ /* 0x000fe20000000000 */
[----:B--2---:R-:W-:Y:S02]  /*3370*/  ULEA UR4, UR4, UR5, 0x18 ;  /* 0x0000000504047291 */ /* 0x004fe4000f8ec0ff */
[----:B------:R-:W-:-:S07]  /*3380*/  ULEA UR5, UR18, UR6, 0x3 ;  /* 0x0000000612057291 */ /* 0x000fce000f8e18ff */
[----:B------:R2:W-:Y:S02]  /*3390*/  @P0 STS.U8 [UR4+0x1c], R0 ;  /* 0x00001c00ff000988 */ /* 0x0005e40008000004 */
[----:B------:R-:W3:Y:S02]  /*33a0*/  SYNCS.PHASECHK.TRANS64.TRYWAIT P0, [UR5], R2 ;  /* 0x00000002ff0075a7 */ /* 0x000ee40008001105 */
[----:B--23--:R-:W-:Y:S05]  /*33b0*/  @!P0 BRA `(.L_x_59) ;  /* 0x0000005c00b08947 */ /* 0x00cfea0003800000 */
.L_x_142:
[----:B------:R-:W-:-:S04]  /*33c0*/  UIADD3 UR7, UPT, UPT, UR18, 0x1, URZ ;  /* 0x0000000112077890 */ /* 0x000fc8000fffe0ff */
[----:B------:R-:W-:-:S04]  /*33d0*/  UISETP.NE.AND UP0, UPT, UR7, 0x4, UPT ;  /* 0x000000040700788c */ /* 0x000fc8000bf05270 */
[----:B------:R-:W-:Y:S02]  /*33e0*/  USEL UR8, URZ, 0x1, UP0 ;  /* 0x00000001ff087887 */ /* 0x000fe40008000000 */
[----:B------:R-:W-:-:S04]  /*33f0*/  USEL UR7, UR7, URZ, UP0 ;  /* 0x000000ff07077287 */ /* 0x000fc80008000000 */
[----:B------:R-:W-:Y:S01]  /*3400*/  ULEA UR5, UR7, UR6, 0x3 ;  /* 0x0000000607057291 */ /* 0x000fe2000f8e18ff */
[----:B--2---:R-:W-:-:S04]  /*3410*/  LOP3.LUT R2, R11, UR8, RZ, 0x3c, !PT ;  /* 0x000000080b027c12 */ /* 0x004fc8000f8e3cff */
[----:B------:R-:W-:-:S04]  /*3420*/  SHF.L.U32 R3, R2, 0x1f, RZ ;  /* 0x0000001f02037819 */ /* 0x000fc800000006ff */
[----:B------:R-:W2:Y:S02]  /*3430*/  SYNCS.PHASECHK.TRANS64.TRYWAIT P0, [UR5], R3 ;  /* 0x00000003ff0075a7 */ /* 0x000ea40008001105 */
[----:B--2---:R-:W-:Y:S05]  /*3440*/  @!P0 BRA `(.L_x_60) ;  /* 0x0000005c00a48947 */ /* 0x004fea0003800000 */
.L_x_144:
[----:B------:R-:W-:-:S04]  /*3450*/  UIADD3 UR7, UPT, UPT, UR7, 0x1, URZ ;  /* 0x0000000107077890 */ /* 0x000fc8000fffe0ff */
[----:B------:R-:W-:-:S04]  /*3460*/  UISETP.NE.AND UP0, UPT, UR7, 0x4, UPT ;  /* 0x000000040700788c */ /* 0x000fc8000bf05270 */
[----:B------:R-:W-:Y:S02]  /*3470*/  USEL UR8, URZ, 0x1, UP0 ;  /* 0x00000001ff087887 */ /* 0x000fe40008000000 */
[----:B------:R-:W-:-:S04]  /*3480*/  USEL UR7, UR7, URZ, UP0 ;  /* 0x000000ff07077287 */ /* 0x000fc80008000000 */
[----:B------:R-:W-:Y:S01]  /*3490*/  ULEA UR5, UR7, UR6, 0x3 ;  /* 0x0000000607057291 */ /* 0x000fe2000f8e18ff */
[----:B------:R-:W-:-:S04]  /*34a0*/  LOP3.LUT R2, R2, UR8, RZ, 0x3c, !PT ;  /* 0x0000000802027c12 */ /* 0x000fc8000f8e3cff */
[----:B--2---:R-:W-:-:S04]  /*34b0*/  SHF.L.U32 R3, R2, 0x1f, RZ ;  /* 0x0000001f02037819 */ /* 0x004fc800000006ff */
[----:B------:R-:W2:Y:S02]  /*34c0*/  SYNCS.PHASECHK.TRANS64.TRYWAIT P0, [UR5], R3 ;  /* 0x00000003ff0075a7 */ /* 0x000ea40008001105 */
[----:B--2---:R-:W-:Y:S05]  /*34d0*/  @!P0 BRA `(.L_x_61) ;  /* 0x0000005c00988947 */ /* 0x004fea0003800000 */
.L_x_146:
[----:B------:R-:W-:-:S04]  /*34e0*/  UIADD3 UR7, UPT, UPT, UR7, 0x1, URZ ;  /* 0x0000000107077890 */ /* 0x000fc8000fffe0ff */
[----:B------:R-:W-:-:S04]  /*34f0*/  UISETP.NE.AND UP0, UPT, UR7, 0x4, UPT ;  /* 0x000000040700788c */ /* 0x000fc8000bf05270 */
[----:B------:R-:W-:Y:S02]  /*3500*/  USEL UR5, URZ, 0x1, UP0 ;  /* 0x00000001ff057887 */ /* 0x000fe40008000000 */
[----:B------:R-:W-:-:S04]  /*3510*/  USEL UR7, UR7, URZ, UP0 ;  /* 0x000000ff07077287 */ /* 0x000fc80008000000 */
[----:B------:R-:W-:Y:S01]  /*3520*/  ULEA UR7, UR7, UR6, 0x3 ;  /* 0x0000000607077291 */ /* 0x000fe2000f8e18ff */
[----:B------:R-:W-:-:S04]  /*3530*/  LOP3.LUT R2, R2, UR5, RZ, 0x3c, !PT ;  /* 0x0000000502027c12 */ /* 0x000fc8000f8e3cff */
[----:B------:R-:W-:-:S04]  /*3540*/  SHF.L.U32 R2, R2, 0x1f, RZ ;  /* 0x0000001f02027819 */ /* 0x000fc800000006ff */
[----:B------:R-:W3:Y:S02]  /*3550*/  SYNCS.PHASECHK.TRANS64.TRYWAIT P0, [UR7], R2 ;  /* 0x00000002ff0075a7 */ /* 0x000ee40008001107 */
[----:B---3--:R-:W-:Y:S05]  /*3560*/  @!P0 BRA `(.L_x_62) ;  /* 0x0000005c008c8947 */ /* 0x008fea0003800000 */
.L_x_148:
[----:B------:R-:W-:Y:S01]  /*3570*/  NOP ;  /* 0x0000000000007918 */ /* 0x000fe20000000000 */
[----:B--2---:R-:W2:Y:S01]  /*3580*/  LDS R0, [UR4+0x14] ;  /* 0x00001404ff007984 */ /* 0x004ea20008000800 */
[----:B------:R-:W-:Y:S01]  /*3590*/  ULOP3.LUT UR6, UR19, 0xffff, URZ, 0xc0, !UPT ;  /* 0x0000ffff13067892 */ /* 0x000fe2000f8ec0ff */
[----:B------:R-:W-:Y:S01]  /*35a0*/  UMOV UR8, 0xffff ;  /* 0x0000ffff00087882 */ /* 0x000fe20000000000 */
[----:B------:R-:W-:Y:S02]  /*35b0*/  UMOV UR5, 0x1 ;  /* 0x0000000100057882 */ /* 0x000fe40000000000 */
[----:B------:R-:W-:-:S04]  /*35c0*/  USHF.R.U32.HI UR6, URZ, 0x5, UR6 ;  /* 0x00000005ff067899 */ /* 0x000fc80008011606 */
[----:B------:R-:W-:Y:S02]  /*35d0*/  USHF.L.U32 UR8, UR8, UR6, URZ ;  /* 0x0000000608087299 */ /* 0x000fe400080006ff */
[----:B------:R-:W-:-:S04]  /*35e0*/  USHF.L.U32 UR5, UR5, UR6, URZ ;  /* 0x0000000605057299 */ /* 0x000fc800080006ff */
[----:B--2---:R-:W-:-:S04]  /*35f0*/  LOP3.LUT R0, R0, UR8, RZ, 0xc0, !PT ;  /* 0x0000000800007c12 */ /* 0x004fc8000f8ec0ff */
[----:B------:R-:W-:-:S13]  /*3600*/  ISETP.NE.AND P0, PT, R0, UR8, PT ;  /* 0x0000000800007c0c */ /* 0x000fda000bf05270 */
[----:B------:R-:W-:Y:S05]  /*3610*/  @P0 BRA `(.L_x_63) ;  /* 0x0000000000580947 */ /* 0x000fea0003800000 */
[----:B------:R-:W2:Y:S02]  /*3620*/  LDS R0, [UR4+0x18] ;  /* 0x00001804ff007984 */ /* 0x000ea40008000800 */
[----:B--2---:R-:W-:-:S04]  /*3630*/  LOP3.LUT R0, R0, UR5, RZ, 0xc0, !PT ;  /* 0x0000000500007c12 */ /* 0x004fc8000f8ec0ff */
[----:B------:R-:W-:-:S13]  /*3640*/  ISETP.NE.AND P0, PT, R0, UR5, PT ;  /* 0x0000000500007c0c */ /* 0x000fda000bf05270 */
[----:B------:R-:W-:Y:S05]  /*3650*/  @P0 BRA `(.L_x_64) ;  /* 0x00000000003c0947 */ /* 0x000fea0003800000 */
[----:B------:R-:W2:Y:S01]  /*3660*/  S2R R2, SR_LANEID ;  /* 0x0000000000027919 */ /* 0x000ea20000000000 */
[----:B------:R-:W-:Y:S01]  /*3670*/  ULOP3.LUT UR8, URZ, UR8, URZ, 0x33, !UPT ;  /* 0x00000008ff087292 */ /* 0x000fe2000f8e33ff */
[----:B------:R-:W-:Y:S02]  /*3680*/  VOTEU.ANY UR7, UPT, PT ;  /* 0x0000000000077886 */ /* 0x000fe400038e0100 */
[----:B------:R-:W-:-:S03]  /*3690*/  UFLO.U32 UR7, UR7 ;  /* 0x00000007000772bd */ /* 0x000fc600080e0000 */
[----:B------:R-:W-:-:S04]  /*36a0*/  IMAD.U32 R0, RZ, RZ, UR8 ;  /* 0x00000008ff007e24 */ /* 0x000fc8000f8e00ff */
[----:B------:R3:W1:Y:S02]  /*36b0*/  REDUX UR6, R0 ;  /* 0x00000000000673c4 */ /* 0x0006640000000000 */
[----:B------:R1:W-:Y:S01]  /*36c0*/  UTCATOMSWS.AND URZ, UR8 ;  /* 0x0000000800ff79e3 */ /* 0x0003e20008000000 */
[----:B--2---:R-:W-:Y:S02]  /*36d0*/  ISETP.EQ.U32.AND P0, PT, R2, UR7, PT ;  /* 0x0000000702007c0c */ /* 0x004fe4000bf02070 */
[----:B---3--:R-:W-:Y:S02]  /*36e0*/  LOP3.LUT R0, RZ, UR5, RZ, 0x33, !PT ;  /* 0x00000005ff007c12 */ /* 0x008fe4000f8e33ff */
[----:B-1----:R-:W-:Y:S02]  /*36f0*/  MOV R2, UR6 ;  /* 0x0000000600027c02 */ /* 0x002fe40008000f00 */
[----:B------:R-:W1:Y:S07]  /*3700*/  REDUX UR5, R0 ;  /* 0x00000000000573c4 */ /* 0x000e6e0000000000 */
[----:B------:R2:W-:Y:S01]  /*3710*/  @P0 ATOMS.AND RZ, [UR4+0x14], R2 ;  /* 0x00001402ffff098c */ /* 0x0005e2000a800004 */
[----:B-1----:R-:W-:-:S05]  /*3720*/  IMAD.U32 R0, RZ, RZ, UR5 ;  /* 0x00000005ff007e24 */ /* 0x002fca000f8e00ff */
[----:B------:R2:W-:Y:S01]  /*3730*/  @P0 ATOMS.AND RZ, [UR4+0x18], R0 ;  /* 0x00001800ffff098c */ /* 0x0005e2000a800004 */
[----:B------:R-:W-:Y:S05]  /*3740*/  BRA `(.L_x_65) ;  /* 0x0000000000147947 */ /* 0x000fea0003800000 */
.L_x_64:
[----:B------:R-:W-:Y:S02]  /*3750*/  MOV R2, 0x3770 ;  /* 0x0000377000027802 */ /* 0x000fe40000000f00 */
[----:B-1--45:R-:W-:Y:S05]  /*3760*/  CALL.REL.NOINC `($__internal_0_$__cuda_sm10x_tcgen05_guardrail_trap_col_being_dealloced_not_returned_by_alloc) ;  /* 0x0000006000707944 */ /* 0x032fea0003c00000 */
[----:B------:R-:W-:Y:S05]  /*3770*/  BRA `(.L_x_65) ;  /* 0x0000000000087947 */ /* 0x000fea0003800000 */
.L_x_63:
[----:B------:R-:W-:Y:S02]  /*3780*/  MOV R2, 0x37a0 ;  /* 0x000037a000027802 */ /* 0x000fe40000000f00 */
[----:B-1--45:R-:W-:Y:S05]  /*3790*/  CALL.REL.NOINC `($__internal_2_$__cuda_sm10x_tcgen05_guardrail_trap_unallocated_columns_being_dealloced) ;  /* 0x00000060007c7944 */ /* 0x032fea0003c00000 */
.L_x_65:
[----:B------:R-:W-:Y:S01]  /*37a0*/  NOP ;  /* 0x0000000000007918 */ /* 0x000fe20000000000 */
[----:B------:R-:W-:Y:S05]  /*37b0*/  EXIT ;  /* 0x000000000000794d */ /* 0x000fea0003800000 */
.L_x_47:
[----:B------:R-:W-:-:S09]  /*37c0*/  UISETP.NE.OR UP2, UPT, UR8, 0x3, !UP2 ;  /* 0x000000030800788c */ /* 0x000fd2000d745670 */
[----:B------:R-:W-:Y:S05]  /*37d0*/  BRA.U UP2, `(.L_x_66) ;  /* 0x0000001102087547 */ /* 0x000fea000b800000 */
[----:B------:R-:W1:Y:S01]  /*37e0*/  LDC R0, c[0x0][0xb30] ;  /* 0x0002cc00ff007b82 */ /* 0x000e620000000800 */
[----:B------:R-:W2:Y:S01]  /*37f0*/  LDCU.64 UR8, c[0x0][0x888] ;  /* 0x00011100ff0877ac */ /* 0x000ea20008000a00 */
[----:B------:R-:W-:Y:S02]  /*3800*/  HFMA2 R27, -RZ, RZ, 0, 0 ;  /* 0x00000000ff1b7431 */ /* 0x000fe400000001ff */
[----:B------:R-:W-:Y:S01]  /*3810*/  IMAD.MOV.U32 R29, RZ, RZ, 0x1 ;  /* 0x00000001ff1d7424 */ /* 0x000fe200078e00ff */
[----:B------:R-:W-:Y:S01]  /*3820*/  MOV R25, 0x1000 ;  /* 0x0000100000197802 */ /* 0x000fe20000000f00 */
[----:B------:R-:W4:Y:S01]  /*3830*/  LDCU.64 UR4, c[0x0][0x890] ;  /* 0x00011200ff0477ac */ /* 0x000f220008000a00 */
[----:B------:R-:W-:Y:S01]  /*3840*/  IMAD.MOV.U32 R28, RZ, RZ, RZ ;  /* 0x000000ffff1c7224 */ /* 0x000fe200078e00ff */
[----:B------:R-:W3:Y:S01]  /*3850*/  LDC R24, c[0x0][0x370] ;  /* 0x0000dc00ff187b82 */ /* 0x000ee20000000800 */
[----:B------:R-:W-:Y:S01]  /*3860*/  UMOV UR7, 0x400 ;  /* 0x0000040000077882 */ /* 0x000fe20000000000 */
[----:B------:R-:W-:-:S02]  /*3870*/  UPLOP3.LUT UP1, UPT, UPT, UPT, UPT, 0x40, 0x4 ;  /* 0x000000000004789c */ /* 0x000fc40003f2e870 */
[----:B------:R-:W-:-:S04]  /*3880*/  ULEA UR7, UR37, UR7, 0x18 ;  /* 0x0000000725077291 */ /* 0x000fc8000f8ec0ff */
[----:B------:R-:W3:Y:S01]  /*3890*/  LDC R3, c[0x0][0xb0c] ;  /* 0x0002c300ff037b82 */ /* 0x000ee20000000800 */
[----:B------:R-:W-:Y:S02]  /*38a0*/  UIADD3 UR13, UPT, UPT, UR7, 0x48, URZ ;  /* 0x00000048070d7890 */ /* 0x000fe4000fffe0ff */
[----:B--2---:R-:W-:Y:S02]  /*38b0*/  UISETP.NE.U32.AND UP2, UPT, UR8, URZ, UPT ;  /* 0x000000ff0800728c */ /* 0x004fe4000bf45070 */
[----:B------:R-:W-:Y:S02]  /*38c0*/  UIADD3 UR33, UPT, UPT, UR7, 0x30, URZ ;  /* 0x0000003007217890 */ /* 0x000fe4000fffe0ff */
[----:B----4-:R-:W-:Y:S01]  /*38d0*/  UISETP.NE.U32.AND UP3, UPT, UR4, URZ, UPT ;  /* 0x000000ff0400728c */ /* 0x010fe2000bf65070 */
[----:B------:R-:W2:Y:S01]  /*38e0*/  LDC R18, c[0x0][0xb20] ;  /* 0x0002c800ff127b82 */ /* 0x000ea20000000800 */
[----:B-1----:R-:W-:Y:S01]  /*38f0*/  ISETP.NE.AND P1, PT, R0, 0x1, PT ;  /* 0x000000010000780c */ /* 0x002fe20003f25270 */
[----:B------:R-:W-:-:S02]  /*3900*/  UISETP.NE.AND.EX UP2, UPT, UR9, URZ, UPT, UP2 ;  /* 0x000000ff0900728c */ /* 0x000fc4000bf45320 */
[----:B------:R-:W-:Y:S02]  /*3910*/  UIADD3 UR25, UPT, UPT, UR7, 0x38, URZ ;  /* 0x0000003807197890 */ /* 0x000fe4000fffe0ff */
[----:B------:R-:W-:Y:S02]  /*3920*/  UIADD3 UR17, UPT, UPT, UR7, 0x40, URZ ;  /* 0x0000004007117890 */ /* 0x000fe4000fffe0ff */
[----:B------:R-:W1:Y:S01]  /*3930*/  LDC.64 R30, c[0x0][0x348] ;  /* 0x0000d200ff1e7b82 */ /* 0x000e620000000a00 */
[----:B------:R-:W-:Y:S02]  /*3940*/  UPRMT UR13, UR37, 0x654, UR13 ;  /* 0x00000654250d7896 */ /* 0x000fe4000800000d */
[----:B------:R-:W-:-:S05]  /*3950*/  UISETP.NE.AND.EX UP3, UPT, UR5, URZ, UPT, UP3 ;  /* 0x000000ff0500728c */ /* 0x000fca000bf65330 */
[----:B------:R-:W4:Y:S08]  /*3960*/  LDC.64 R16, c[0x0][0xb10] ;  /* 0x0002c400ff107b82 */ /* 0x000f300000000a00 */
[----:B------:R-:W1:Y:S08]  /*3970*/  LDC.64 R6, c[0x0][0xb18] ;  /* 0x0002c600ff067b82 */ /* 0x000e700000000a00 */
[----:B------:R-:W1:Y:S08]  /*3980*/  LDC.64 R4, c[0x0][0xb28] ;  /* 0x0002ca00ff047b82 */ /* 0x000e700000000a00 */
[----:B--23--:R-:W1:Y:S02]  /*3990*/  LDC R19, c[0x0][0x374] ;  /* 0x0000dd00ff137b82 */ /* 0x00ce640000000800 */
.L_x_77:
[C---:B------:R-:W-:Y:S02]  /*39a0*/  LEA R0, R28.reuse, UR7, 0x3 ;  /* 0x000000071c007c11 */ /* 0x040fe4000f8e18ff */
[----:B------:R-:W-:Y:S02]  /*39b0*/  SHF.L.U32 R2, R27, 0x1f, RZ ;  /* 0x0000001f1b027819 */ /* 0x000fe400000006ff */
[----:B------:R-:W-:Y:S02]  /*39c0*/  LEA R20, R28, UR7, 0x4 ;  /* 0x000000071c147c11 */ /* 0x000fe4000f8e20ff */
[----:B--2---:R-:W2:Y:S02]  /*39d0*/  SYNCS.PHASECHK.TRANS64.TRYWAIT P0, [R0+URZ+0x80], R2 ;  /* 0x00008002000075a7 */ /* 0x004ea400080011ff */
[----:B--2---:R-:W-:Y:S05]  /*39e0*/  @!P0 BRA `(.L_x_67) ;  /* 0x0000005800848947 */ /* 0x004fea0003800000 */
.L_x_149:
[----:B------:R-:W-:Y:S01]  /*39f0*/  ISETP.GE.AND P0, PT, R40, 0x1, PT ;  /* 0x000000012800780c */ /* 0x000fe20003f06270 */
[----:B------:R-:W3:Y:S01]  /*3a00*/  LDS.128 R20, [R20+0x110] ;  /* 0x0001100014147984 */ /* 0x000ee20000000c00 */
[----:B--2---:R-:W-:Y:S01]  /*3a10*/  VIADD R0, R0, 0x90 ;  /* 0x0000009000007836 */ /* 0x004fe20000000000 */
[----:B------:R-:W-:Y:S01]  /*3a20*/  @!PT LDS RZ, [RZ] ;  /* 0x00000000fffff984 */ /* 0x000fe20000000800 */
[----:B------:R-:W-:Y:S01]  /*3a30*/  @!PT LDS RZ, [RZ] ;  /* 0x00000000fffff984 */ /* 0x000fe20000000800 */
[----:B------:R-:W-:Y:S01]  /*3a40*/  @!PT LDS RZ, [RZ] ;  /* 0x00000000fffff984 */ /* 0x000fe20000000800 */
[----:B------:R-:W-:Y:S01]  /*3a50*/  @!PT LDS RZ, [RZ] ;  /* 0x00000000fffff984 */ /* 0x000fe20000000800 */
[----:B------:R2:W-:Y:S06]  /*3a60*/  MEMBAR.ALL.CTA ;  /* 0x0000000000007992 */ /* 0x0005ec0000008000 */
[----:B--2---:R-:W2:Y:S01]  /*3a70*/  FENCE.VIEW.ASYNC.S ;  /* 0x00000000000073c6 */ /* 0x004ea20000000000 */
[----:B------:R-:W-:Y:S04]  /*3a80*/  PRMT R0, RZ, 0x654, R0 ;  /* 0x00000654ff007816 */ /* 0x000fe80000000000 */
[----:B--2---:R2:W-:Y:S01]  /*3a90*/  SYNCS.ARRIVE.TRANS64.RED.A1T0 RZ, [R0+URZ], RZ ;  /* 0x000000ff00ff79a7 */ /* 0x0045e200081004ff */
[----:B---3--:R-:W-:Y:S11]  /*3aa0*/  LOP3.LUT P3, RZ, R22, 0x1, RZ, 0xc0, !PT ;  /* 0x0000000116ff7812 */ /* 0x008ff6000786c0ff */
[----:B------:R-:W-:Y:S02]  /*3ab0*/  @!UPT UIADD3 URZ, UPT, UPT, URZ, URZ, URZ ;  /* 0x000000fffffff290 */ /* 0x000fe4000fffe0ff */
[----:B------:R-:W-:Y:S02]  /*3ac0*/  @P3 MOV R11, R20 ;  /* 0x00000014000b3202 */ /* 0x000fe40000000f00 */
[----:B------:R-:W-:Y:S01]  /*3ad0*/  @P3 LOP3.LUT R10, R21, 0xffff, RZ, 0xc0, !PT ;  /* 0x0000ffff150a3812 */ /* 0x000fe200078ec0ff */
[----:B--2---:R-:W-:Y:S06]  /*3ae0*/  @!P0 BRA `(.L_x_68) ;  /* 0x0000000000a48947 */ /* 0x004fec0003800000 */
[-C--:B-1----:R-:W-:Y:S01]  /*3af0*/  IMAD.HI.U32 R0, R19, R7.reuse, RZ ;  /* 0x0000000713007227 */ /* 0x082fe200078e00ff */
[----:B------:R-:W-:Y:S02]  /*3b00*/  ISETP.NE.AND P0, PT, R6, 0x1, PT ;  /* 0x000000010600780c */ /* 0x000fe40003f05270 */
[----:B------:R-:W-:Y:S01]  /*3b10*/  ISETP.NE.AND P2, PT, R40, 0x1, PT ;  /* 0x000000012800780c */ /* 0x000fe20003f45270 */
[----:B----4-:R-:W-:Y:S01]  /*3b20*/  IMAD.HI.U32 R9, R24, R16, RZ ;  /* 0x0000001018097227 */ /* 0x010fe200078e00ff */
[----:B------:R-:W-:Y:S02]  /*3b30*/  SHF.R.U32.HI R0, RZ, R18, R0 ;  /* 0x00000012ff007219 */ /* 0x000fe40000011600 */
[----:B------:R-:W-:Y:S01]  /*3b40*/  ISETP.NE.AND P4, PT, R3, 0x1, PT ;  /* 0x000000010300780c */ /* 0x000fe20003f85270 */
[----:B------:R-:W-:Y:S01]  /*3b50*/  IMAD.HI.U32 R13, R10, R7, RZ ;  /* 0x000000070a0d7227 */ /* 0x000fe200078e00ff */
[----:B------:R-:W-:Y:S02]  /*3b60*/  SHF.R.U32.HI R9, RZ, R17, R9 ;  /* 0x00000011ff097219 */ /* 0x000fe40000011609 */
[----:B------:R-:W-:Y:S01]  /*3b70*/  SEL R0, R19, R0, !P0 ;  /* 0x0000000013007207 */ /* 0x000fe20004000000 */
[----:B------:R-:W-:Y:S01]  /*3b80*/  IMAD.HI.U32 R12, R11, R16, RZ ;  /* 0x000000100b0c7227 */ /* 0x000fe200078e00ff */
[----:B------:R-:W-:Y:S03]  /*3b90*/  SEL R9, R24, R9, !P4 ;  /* 0x0000000918097207 */ /* 0x000fe60006000000 */
[-C--:B------:R-:W-:Y:S01]  /*3ba0*/  IMAD.HI.U32 R8, R0, R4.reuse, RZ ;  /* 0x0000000400087227 */ /* 0x080fe200078e00ff */
[----:B------:R-:W-:Y:S03]  /*3bb0*/  SHF.R.U32.HI R12, RZ, R17, R12 ;  /* 0x00000011ff0c7219 */ /* 0x000fe6000001160c */
[----:B------:R-:W-:Y:S01]  /*3bc0*/  IMAD.HI.U32 R2, R9, R4, RZ ;  /* 0x0000000409027227 */ /* 0x000fe200078e00ff */
[-C--:B------:R-:W-:Y:S02]  /*3bd0*/  @P2 SHF.R.U32.HI R0, RZ, R5.reuse, R8 ;  /* 0x00000005ff002219 */ /* 0x080fe40000011608 */
[----:B------:R-:W-:Y:S02]  /*3be0*/  SHF.R.U32.HI R8, RZ, R18, R13 ;  /* 0x00000012ff087219 */ /* 0x000fe4000001160d */
[----:B------:R-:W-:Y:S01]  /*3bf0*/  @P2 SHF.R.U32.HI R9, RZ, R5, R2 ;  /* 0x00000005ff092219 */ /* 0x000fe20000011602 */
[----:B------:R-:W-:Y:S01]  /*3c00*/  IMAD R0, R40, R0, RZ ;  /* 0x0000000028007224 */ /* 0x000fe200078e02ff */
[----:B------:R-:W-:Y:S02]  /*3c10*/  SEL R8, R10, R8, !P0 ;  /* 0x000000080a087207 */ /* 0x000fe40004000000 */
[----:B------:R-:W-:Y:S01]  /*3c20*/  SEL R2, R11, R12, !P4 ;  /* 0x0000000c0b027207 */ /* 0x000fe20006000000 */
[----:B------:R-:W-:Y:S01]  /*3c30*/  IMAD R12, R40, R9, RZ ;  /* 0x00000009280c7224 */ /* 0x000fe200078e02ff */
[C---:B------:R-:W-:Y:S01]  /*3c40*/  ISETP.GE.AND P0, PT, R8.reuse, R0, PT ;  /* 0x000000000800720c */ /* 0x040fe20003f06270 */
[----:B------:R-:W-:Y:S03]  /*3c50*/  IMAD.HI.U32 R0, R8, R4, RZ ;  /* 0x0000000408007227 */ /* 0x000fe600078e00ff */
[----:B------:R-:W-:Y:S02]  /*3c60*/  ISETP.GE.OR P0, PT, R2, R12, P0 ;  /* 0x0000000c0200720c */ /* 0x000fe40000706670 */
[-C--:B------:R-:W-:Y:S04]  /*3c70*/  SHF.R.U32.HI R0, RZ, R5.reuse, R0 ;  /* 0x00000005ff007219 */ /* 0x080fe80000011600 */
[----:B------:R-:W-:Y:S05]  /*3c80*/  SEL R13, R8, R0, !P2 ;  /* 0x00000000080d7207 */ /* 0x000fea0005000000 */
[----:B------:R-:W-:Y:S02]  /*3c90*/  IMAD.MOV R12, RZ, RZ, -R13 ;  /* 0x000000ffff0c7224 */ /* 0x000fe400078e0a0d */
[----:B------:R-:W-:Y:S04]  /*3ca0*/  @!P0 IMAD.HI.U32 R0, R2, R4, RZ ;  /* 0x0000000402008227 */ /* 0x000fe800078e00ff */
[----:B------:R-:W-:Y:S01]  /*3cb0*/  IMAD R12, R40, R12, R8 ;  /* 0x0000000c280c7224 */ /* 0x000fe200078e0208 */
[----:B------:R-:W-:Y:S04]  /*3cc0*/  @!P0 SHF.R.U32.HI R0, RZ, R5, R0 ;  /* 0x00000005ff008219 */ /* 0x000fe80000011600 */
[----:B------:R-:W-:Y:S04]  /*3cd0*/  @!P0 SEL R0, R2, R0, !P2 ;  /* 0x0000000002008207 */ /* 0x000fe80005000000 */
[----:B------:R-:W-:Y:S01]  /*3ce0*/  @!P0 IADD3 R13, PT, PT, R13, -R0, RZ ;  /* 0x800000000d0d8210 */ /* 0x000fe20007ffe0ff */
[----:B------:R-:W-:Y:S01]  /*3cf0*/  @!P0 IMAD R0, R9, R12, R0 ;  /* 0x0000000c09008224 */ /* 0x000fe200078e0200 */
[----:B------:R-:W-:Y:S01]  /*3d00*/  IADD3 R9, PT, PT, -R8, RZ, RZ ;  /* 0x000000ff08097210 */ /* 0x000fe20007ffe1ff */
[--C-:B------:R-:W-:Y:S02]  /*3d10*/  IMAD.MOV R12, RZ, RZ, -R2.reuse ;  /* 0x000000ffff0c7224 */ /* 0x100fe400078e0a02 */
[----:B------:R-:W-:Y:S02]  /*3d20*/  @!P0 IMAD R8, R13, R40, R2 ;  /* 0x000000280d088224 */ /* 0x000fe400078e0202 */
[----:B------:R-:W-:Y:S02]  /*3d30*/  @!P0 IMAD.MOV.U32 R2, RZ, RZ, R0 ;  /* 0x000000ffff028224 */ /* 0x000fe400078e0000 */
[----:B------:R-:W-:Y:S02]  /*3d40*/  IMAD R11, R3, R12, R11 ;  /* 0x0000000c030b7224 */ /* 0x000fe400078e020b */
[----:B------:R-:W-:Y:S02]  /*3d50*/  IMAD R10, R6, R9, R10 ;  /* 0x00000009060a7224 */ /* 0x000fe400078e020a */
[----:B------:R-:W-:Y:S02]  /*3d60*/  IMAD R11, R2, R3, R11 ;  /* 0x00000003020b7224 */ /* 0x000fe400078e020b */
[----:B------:R-:W-:Y:S02]  /*3d70*/  IMAD R10, R8, R6, R10 ;  /* 0x00000006080a7224 */ /* 0x000fe400078e020a */
.L_x_68:
[----:B------:R-:W-:Y:S05]  /*3d80*/  BRA.U UP1, `(.L_x_69) ;  /* 0x0000000101107547 */ /* 0x000fea000b800000 */
[----:B------:R-:W-:Y:S04]  /*3d90*/  MOV R2, UR6 ;  /* 0x0000000600027c02 */ /* 0x000fe80008000f00 */
[----:B------:R-:W-:Y:S04]  /*3da0*/  SHF.L.U32 R2, R2, 0x1f, RZ ;  /* 0x0000001f02027819 */ /* 0x000fe800000006ff */
[----:B------:R-:W2:Y:S02]  /*3db0*/  SYNCS.PHASECHK.TRANS64.TRYWAIT P0, [UR7+0x78], R2 ;  /* 0x00007802ff0075a7 */ /* 0x000ea40008001107 */
[----:B--2---:R-:W-:Y:S05]  /*3dc0*/  @!P0 BRA `(.L_x_70) ;  /* 0x0000005400a08947 */ /* 0x004fea0003800000 */
.L_x_69:
[----:B------:R-:W-:Y:S02]  /*3dd0*/  R2UR UR35, R15 ;  /* 0x000000000f2372ca */ /* 0x000fe400000e0000 */
[----:B------:R-:W-:Y:S02]  /*3de0*/  R2UR UR34, R14 ;  /* 0x000000000e2272ca */ /* 0x000fe400000e0000 */
[----:B------:R-:W-:Y:S02]  /*3df0*/  ISETP.NE.U32.AND P2, PT, RZ, UR4, PT ;  /* 0x00000004ff007c0c */ /* 0x000fe4000bf45070 */
[----:B------:R-:W-:Y:S02]  /*3e00*/  SHF.L.U32 R14, R29, 0x1f, RZ ;  /* 0x0000001f1d0e7819 */ /* 0x000fe400000006ff */
[----:B------:R-:W-:Y:S05]  /*3e10*/  ISETP.NE.AND.EX P2, PT, RZ, UR5, PT, P2 ;  /* 0x00000005ff007c0c */ /* 0x000fea000bf45320 */
[----:B------:R-:W-:Y:S02]  /*3e20*/  USHF.L.U32 UR35, UR35, 0x6, URZ ;  /* 0x0000000623237899 */ /* 0x000fe400080006ff */
[----:B------:R-:W-:Y:S01]  /*3e30*/  USHF.L.U32 UR34, UR34, 0x8, URZ ;  /* 0x0000000822227899 */ /* 0x000fe200080006ff */
[----:B------:R-:W-:Y:S11]  /*3e40*/  BRA.U !UP3, `(.L_x_71) ;  /* 0x000000010b347547 */ /* 0x000ff6000b800000 */
[----:B------:R-:W-:Y:S01]  /*3e50*/  UPLOP3.LUT UP0, UPT, UPT, UPT, UP2, 0x80, 0x8 ;  /* 0x000000000008789c */ /* 0x000fe20003f0f020 */
[----:B--2---:R-:W-:Y:S02]  /*3e60*/  HFMA2 R0, -RZ, RZ, 0, 5.9604644775390625e-08 ;  /* 0x00000001ff007431 */ /* 0x004fe400000001ff */
[----:B------:R-:W-:Y:S03]  /*3e70*/  IMAD.MOV.U32 R96, RZ, RZ, 0x1 ;  /* 0x00000001ff607424 */ /* 0x000fe600078e00ff */
[----:B------:R-:W-:Y:S05]  /*3e80*/  PLOP3.LUT P0, PT, PT, PT, UP0, 0x80, 0x8 ;  /* 0x000000000008781c */ /* 0x000fea0003f0f008 */
[----:B------:R-:W2:Y:S01]  /*3e90*/  @UP0 LDCU.64 UR10, c[0x0][0x888] ;  /* 0x00011100ff0a07ac */ /* 0x000ea20008000a00 */
[----:B------:R-:W-:Y:S07]  /*3ea0*/  @UP0 UIMAD UR8, UR36, UR4, URZ ;  /* 0x00000004240802a4 */ /* 0x000fee000f8e02ff */
[----:B------:R-:W-:Y:S01]  /*3eb0*/  @!P0 PRMT R96, R0, 0x7610, R96 ;  /* 0x0000761000608816 */ /* 0x000fe20000000060 */
[----:B--2---:R-:W-:Y:S03]  /*3ec0*/  @UP0 UIMAD.WIDE UR10, UR8, 0x4, UR10 ;  /* 0x00000004080a08a5 */ /* 0x004fe6000f8e020a */
[----:B------:R-:W2:Y:S03]  /*3ed0*/  @!UP0 LDCU UR8, c[0x0][0x880] ;  /* 0x00011000ff0887ac */ /* 0x000ea60008000800 */
[----:B------:R-:W-:Y:S01]  /*3ee0*/  IMAD.U32 R8, RZ, RZ, UR10 ;  /* 0x0000000aff087e24 */ /* 0x000fe2000f8e00ff */
[----:B------:R-:W-:Y:S05]  /*3ef0*/  MOV R9, UR11 ;  /* 0x0000000b00097c02 */ /* 0x000fea0008000f00 */
[----:B-----5:R3:W5:Y:S02]  /*3f00*/  @P0 LDG.E R49, desc[UR46][R8.64] ;  /* 0x0000002e08310981 */ /* 0x020764000c1e1900 */
[----:B--23--:R-:W-:Y:S07]  /*3f10*/  @!P0 IMAD.U32 R49, RZ, RZ, UR8 ;  /* 0x00000008ff318e24 */ /* 0x00cfee000f8e00ff */
.L_x_71:
[----:B-----5:R-:W-:Y:S01]  /*3f20*/  @!P2 FSETP.EQ.AND P0, PT, R49, RZ, PT ;  /* 0x000000ff3100a20b */ /* 0x020fe20003f02000 */
[----:B------:R-:W-:Y:S01]  /*3f30*/  @!UPT UIADD3 URZ, UPT, UPT, URZ, URZ, URZ ;  /* 0x000000fffffff290 */ /* 0x000fe2000fffe0ff */
[----:B------:R-:W-:Y:S11]  /*3f40*/  @!P2 BRA `(.L_x_72) ;  /* 0x000000000014a947 */ /* 0x000ff60003800000 */
[----:B------:R-:W-:Y:S02]  /*3f50*/  LOP3.LUT P2, RZ, R96, 0xff, RZ, 0xc0, !PT ;  /* 0x000000ff60ff7812 */ /* 0x000fe4000784c0ff */
[----:B------:R-:W-:Y:S04]  /*3f60*/  PLOP3.LUT P0, PT, PT, PT, UP0, 0x80, 0x8 ;  /* 0x000000000008781c */ /* 0x000fe80003f0f008 */
[----:B------:R-:W-:Y:S07]  /*3f70*/  PLOP3.LUT P0, PT, P0, PT, PT, 0x8, 0x80 ;  /* 0x000000000080781c */ /* 0x000fee000070e170 */
[----:B------:R-:W-:Y:S11]  /*3f80*/  @P2 FSETP.EQ.AND P0, PT, R49, RZ, PT ;  /* 0x000000ff3100220b */ /* 0x000ff60003f02000 */
[----:B------:R-:W-:Y:S02]  /*3f90*/  @!UPT UIADD3 URZ, UPT, UPT, URZ, URZ, URZ ;  /* 0x000000fffffff290 */ /* 0x000fe4000fffe0ff */
.L_x_72:
[----:B------:R-:W3:Y:S01]  /*3fa0*/  SYNCS.PHASECHK.TRANS64.TRYWAIT P2, [UR7+0x50], R14 ;  /* 0x0000500eff0075a7 */ /* 0x000ee20008041107 */
[----:B------:R-:W-:Y:S04]  /*3fb0*/  ELECT P4, URZ, PT ;  /* 0x0000000000ff782f */ /* 0x000fe80003880000 */
[----:B------:R-:W-:Y:S11]  /*3fc0*/  PLOP3.LUT P4, PT, P0, P4, PT, 0xf2, 0x2f ;  /* 0x00000000002f781c */ /* 0x000ff60000789e72 */
[----:B------:R-:W-:Y:S02]  /*3fd0*/  @!UPT UIADD3 URZ, UPT, UPT, URZ, URZ, URZ ;  /* 0x000000fffffff290 */ /* 0x000fe4000fffe0ff */
[----:B-1----:R-:W-:Y:S05]  /*3fe0*/  @!P4 IADD3 R8, P0, PT, R30, 0x580, RZ ;  /* 0x000005801e08c810 */ /* 0x002fea0007f1e0ff */
[----:B--2---:R-:W-:Y:S01]  /*3ff0*/  @!P4 IMAD.X R2, RZ, RZ, R31, P0 ;  /* 0x000000ffff02c224 */ /* 0x004fe200000e061f */
[----:B---3--:R-:W-:Y:S07]  /*4000*/  @!P2 BRA `(.L_x_73) ;  /* 0x000000540028a947 */ /* 0x008fee0003800000 */
.L_x_152:
[----:B------:R-:W-:Y:S01]  /*4010*/  @!P4 R2UR UR8, R2 ;  /* 0x000000000208c2ca */ /* 0x000fe200000e0000 */
[----:B------:R-:W-:Y:S01]  /*4020*/  VOTEU.ALL UP1, P4 ;  /* 0x0000000000ff7886 */ /* 0x000fe20002020000 */
[----:B------:R-:W-:Y:S01]  /*4030*/  @!P4 R2UR UR9, R8 ;  /* 0x000000000809c2ca */ /* 0x000fe200000e0000 */
[----:B-1----:R-:W-:Y:S01]  /*4040*/  @!P4 IMAD.MOV.U32 R0, RZ, RZ, 0x1000 ;  /* 0x00001000ff00c424 */ /* 0x002fe200078e00ff */
[----:B------:R-:W-:Y:S01]  /*4050*/  UMOV UR10, 0x0 ;  /* 0x00000000000a7882 */ /* 0x000fe20000000000 */
[----:B------:R-:W-:Y:S01]  /*4060*/  UMOV UR11, 0x10000000 ;  /* 0x10000000000b7882 */ /* 0x000fe20000000000 */
[----:B------:R-:W-:Y:S01]  /*4070*/  @!UP1 UIADD3 UR32, UPT, UPT, UR7, 0x200, URZ ;  /* 0x0000020007209890 */ /* 0x000fe2000fffe0ff */
[----:B------:R-:W-:Y:S06]  /*4080*/  VOTEU.ALL UP1, P4 ;  /* 0x0000000000ff7886 */ /* 0x000fec0002020000 */
[----:B------:R-:W-:Y:S01]  /*4090*/  IMAD.U32 R9, RZ, RZ, UR8 ;  /* 0x00000008ff097e24 */ /* 0x000fe2000f8e00ff */
[----:B------:R-:W-:Y:S01]  /*40a0*/  UPRMT UR8, UR37, 0x654, UR33 ;  /* 0x0000065425087896 */ /* 0x000fe20008000021 */
[----:B------:R-:W-:Y:S03]  /*40b0*/  IMAD.U32 R8, RZ, RZ, UR9 ;  /* 0x00000009ff087e24 */ /* 0x000fe6000f8e00ff */
[----:B------:R-:W-:Y:S02]  /*40c0*/  @!P4 R2UR UR15, R9 ;  /* 0x00000000090fc2ca */ /* 0x000fe400000e0000 */
[----:B------:R-:W-:Y:S02]  /*40d0*/  @!P4 R2UR UR14, R8 ;  /* 0x00000000080ec2ca */ /* 0x000fe400000e0000 */
[----:B------:R-:W-:Y:S05]  /*40e0*/  @!P4 IADD3 R8, P0, PT, R30, 0x580, RZ ;  /* 0x000005801e08c810 */ /* 0x000fea0007f1e0ff */
[----:B------:R-:W-:Y:S06]  /*40f0*/  @!P4 IMAD.X R2, RZ, RZ, R31, P0 ;  /* 0x000000ffff02c224 */ /* 0x000fec00000e061f */
[----:B------:R1:W-:Y:S01]  /*4100*/  @!UP1 UTMALDG.3D [UR32], [UR14], desc[UR10] ;  /* 0x00000a200e0095b4 */ /* 0x0003e20008011000 */
[----:B------:R1:W-:Y:S01]  /*4110*/  @!P4 SYNCS.ARRIVE.TRANS64.RED.A0TR RZ, [UR7+0x30], R0 ;  /* 0x00003000ffffc9a7 */ /* 0x0003e20008300407 */
[----:B------:R-:W-:Y:S01]  /*4120*/  SYNCS.ARRIVE.TRANS64.RED.A1T0 RZ, [UR8], RZ ;  /* 0x000000ffffff79a7 */ /* 0x000fe20008100408 */
[----:B------:R-:W2:Y:S02]  /*4130*/  SYNCS.PHASECHK.TRANS64.TRYWAIT P2, [UR7+0x58], R14 ;  /* 0x0000580eff0075a7 */ /* 0x000ea40008041107 */
[----:B-12---:R-:W-:Y:S05]  /*4140*/  @!P2 BRA `(.L_x_74) ;  /* 0x0000005000f0a947 */ /* 0x006fea0003800000 */
.L_x_154:
[----:B------:R-:W-:Y:S01]  /*4150*/  @!P4 R2UR UR8, R2 ;  /* 0x000000000208c2ca */ /* 0x000fe200000e0000 */
[----:B------:R-:W-:Y:S01]  /*4160*/  VOTEU.ALL UP1, P4 ;  /* 0x0000000000ff7886 */ /* 0x000fe20002020000 */
[----:B------:R-:W-:Y:S01]  /*4170*/  @!P4 R2UR UR9, R8 ;  /* 0x000000000809c2ca */ /* 0x000fe200000e0000 */
[----:B-1----:R-:W-:Y:S01]  /*4180*/  @!P4 IMAD.MOV.U32 R0, RZ, RZ, 0x1000 ;  /* 0x00001000ff00c424 */ /* 0x002fe200078e00ff */
[----:B------:R-:W-:Y:S01]  /*4190*/  UMOV UR10, 0x0 ;  /* 0x00000000000a7882 */ /* 0x000fe20000000000 */
[----:B------:R-:W-:Y:S01]  /*41a0*/  UMOV UR11, 0x10000000 ;  /* 0x10000000000b7882 */ /* 0x000fe20000000000 */
[----:B------:R-:W-:Y:S02]  /*41b0*/  @!UP1 UIADD3 UR26, UPT, UPT, UR34, 0x40, URZ ;  /* 0x00000040221a9890 */ /* 0x000fe4000fffe0ff */
[----:B------:R-:W-:Y:S01]  /*41c0*/  @!UP1 UIADD3 UR24, UPT, UPT, UR7, 0x1200, URZ ;  /* 0x0000120007189890 */ /* 0x000fe2000fffe0ff */
[----:B------:R-:W-:Y:S01]  /*41d0*/  VOTEU.ALL UP1, P4 ;  /* 0x0000000000ff7886 */ /* 0x000fe20002020000 */
[----:B------:R-:W-:Y:S01]  /*41e0*/  UMOV UR27, UR35 ;  /* 0x00000023001b7c82 */ /* 0x000fe20008000000 */
[----:B------:R-:W-:Y:S02]  /*41f0*/  UMOV UR28, UR36 ;  /* 0x00000024001c7c82 */ /* 0x000fe40008000000 */
        /* <DEDUP_REMOVED lines=12> */
.L_x_156:
[----:B------:R-:W2:Y:S01]  /*42c0*/  LDC.64 R12, c[0x0][0xb18] ;  /* 0x0002c600ff0c7b82 */ /* 0x000ea20000000a00 */
[----:B------:R-:W-:Y:S01]  /*42d0*/  @!P4 R2UR UR8, R2 ;  /* 0x000000000208c2ca */ /* 0x000fe200000e0000 */
[----:B------:R-:W-:Y:S01]  /*42e0*/  VOTEU.ALL UP1, P4 ;  /* 0x0000000000ff7886 */ /* 0x000fe20002020000 */
[----:B------:R-:W-:Y:S01]  /*42f0*/  @!P4 R2UR UR9, R8 ;  /* 0x000000000809c2ca */ /* 0x000fe200000e0000 */
[----:B-1----:R-:W-:Y:S01]  /*4300*/  @!P4 IMAD.MOV.U32 R0, RZ, RZ, 0x1000 ;  /* 0x00001000ff00c424 */ /* 0x002fe200078e00ff */
[----:B------:R-:W-:Y:S03]  /*4310*/  UMOV UR10, 0x0 ;  /* 0x00000000000a7882 */ /* 0x000fe60000000000 */
[----:B------:R-:W1:Y:S01]  /*4320*/  @!P1 LDC R2, c[0x0][0xb0c] ;  /* 0x0002c300ff029b82 */ /* 0x000e620000000800 */
[----:B------:R-:W-:Y:S01]  /*4330*/  @!UP1 UIADD3 UR18, UPT, UPT, UR34, 0x80, URZ ;  /* 0x0000008022129890 */ /* 0x000fe2000fffe0ff */
[----:B------:R-:W-:Y:S01]  /*4340*/  @P3 SHF.R.U32.HI R26, RZ, 0x10, R21 ;  /* 0x00000010ff1a3819 */ /* 0x000fe20000011615 */
[----:B------:R-:W-:Y:S01]  /*4350*/  @!UP1 UIADD3 UR16, UPT, UPT, UR7, 0x2200, URZ ;  /* 0x0000220007109890 */ /* 0x000fe2000fffe0ff */
[----:B------:R-:W-:Y:S01]  /*4360*/  VIADD R28, R28, 0x1 ;  /* 0x000000011c1c7836 */ /* 0x000fe20000000000 */
[----:B------:R-:W-:Y:S01]  /*4370*/  VOTEU.ALL UP1, P4 ;  /* 0x0000000000ff7886 */ /* 0x000fe20002020000 */
[----:B------:R-:W-:Y:S01]  /*4380*/  UMOV UR11, 0x10000000 ;  /* 0x10000000000b7882 */ /* 0x000fe20000000000 */
[----:B------:R-:W-:Y:S01]  /*4390*/  UMOV UR19, UR35 ;  /* 0x0000002300137c82 */ /* 0x000fe20008000000 */
[----:B------:R-:W-:Y:S01]  /*43a0*/  IMAD.U32 R9, RZ, RZ, UR8 ;  /* 0x00000008ff097e24 */ /* 0x000fe2000f8e00ff */
[----:B------:R-:W-:Y:S01]  /*43b0*/  UMOV UR20, UR36 ;  /* 0x0000002400147c82 */ /* 0x000fe20008000000 */
[----:B------:R-:W-:Y:S01]  /*43c0*/  IMAD.U32 R8, RZ, RZ, UR9 ;  /* 0x00000009ff087e24 */ /* 0x000fe2000f8e00ff */
[----:B------:R-:W-:Y:S02]  /*43d0*/  UPRMT UR8, UR37, 0x654, UR17 ;  /* 0x0000065425087896 */ /* 0x000fe40008000011 */
[----:B------:R-:W-:Y:S02]  /*43e0*/  @!P4 R2UR UR15, R9 ;  /* 0x00000000090fc2ca */ /* 0x000fe400000e0000 */
[----:B------:R-:W-:Y:S02]  /*43f0*/  @!P4 R2UR UR14, R8 ;  /* 0x00000000080ec2ca */ /* 0x000fe400000e0000 */
[----:B------:R-:W3:Y:S11]  /*4400*/  LDC.64 R8, c[0x0][0xb10] ;  /* 0x0002c400ff087b82 */ /* 0x000ef60000000a00 */
[----:B------:R1:W-:Y:S01]  /*4410*/  @!UP1 UTMALDG.3D [UR16], [UR14], desc[UR10] ;  /* 0x00000a100e0095b4 */ /* 0x0003e20008011000 */
[----:B------:R5:W-:Y:S01]  /*4420*/  @!P4 SYNCS.ARRIVE.TRANS64.RED.A0TR RZ, [UR7+0x40], R0 ;  /* 0x00004000ffffc9a7 */ /* 0x000be20008300407 */
[C---:B---3--:R-:W-:Y:S01]  /*4430*/  @!P1 IMAD.HI.U32 R8, R11.reuse, R8, RZ ;  /* 0x000000080b089227 */ /* 0x048fe200078e00ff */
[----:B--2---:R-:W-:Y:S02]  /*4440*/  @!P1 ISETP.NE.AND P0, PT, R12, 0x1, PT ;  /* 0x000000010c00980c */ /* 0x004fe40003f05270 */
[----:B-1----:R-:W-:Y:S01]  /*4450*/  @!P1 ISETP.NE.AND P2, PT, R2, 0x1, PT ;  /* 0x000000010200980c */ /* 0x002fe20003f45270 */
[----:B------:R-:W-:Y:S01]  /*4460*/  SYNCS.ARRIVE.TRANS64.RED.A1T0 RZ, [UR8], RZ ;  /* 0x000000ffffff79a7 */ /* 0x000fe20008100408 */
[C---:B------:R-:W-:Y:S01]  /*4470*/  @!P1 IMAD.HI.U32 R13, R10.reuse, R13, RZ ;  /* 0x0000000d0a0d9227 */ /* 0x040fe200078e00ff */
[----:B------:R-:W-:Y:S04]  /*4480*/  @!P1 SHF.R.U32.HI R8, RZ, R9, R8 ;  /* 0x00000009ff089219 */ /* 0x000fe80000011608 */
[----:B------:R-:W-:Y:S01]  /*4490*/  @!P1 SEL R8, R11, R8, !P2 ;  /* 0x000000080b089207 */ /* 0x000fe20005000000 */
[----:B------:R-:W1:Y:S01]  /*44a0*/  SYNCS.PHASECHK.TRANS64.TRYWAIT P5, [UR7+0x68], R14 ;  /* 0x0000680eff0075a7 */ /* 0x000e6200080a1107 */
[----:B-----5:R-:W2:Y:S02]  /*44b0*/  @!P1 LDC R0, c[0x0][0xb20] ;  /* 0x0002c800ff009b82 */ /* 0x020ea40000000800 */
[----:B--2---:R-:W-:Y:S04]  /*44c0*/  @!P1 SHF.R.U32.HI R0, RZ, R0, R13 ;  /* 0x00000000ff009219 */ /* 0x004fe8000001160d */
[----:B------:R-:W-:Y:S05]  /*44d0*/  @!P1 SEL R9, R10, R0, !P0 ;  /* 0x000000000a099207 */ /* 0x000fea0004000000 */
[----:B------:R-:W-:Y:S02]  /*44e0*/  @!P1 IMAD.IADD R0, R9, 0x1, -R8 ;  /* 0x0000000109009824 */ /* 0x000fe400078e0a08 */
[----:B------:R-:W-:Y:S02]  /*44f0*/  @!P1 IMAD.IADD R8, R8, 0x1, -R9 ;  /* 0x0000000108089824 */ /* 0x000fe400078e0a09 */
[----:B------:R-:W-:Y:S02]  /*4500*/  @!P1 IMAD R11, R0, R2, R11 ;  /* 0x00000002000b9224 */ /* 0x000fe400078e020b */
[----:B------:R-:W-:Y:S01]  /*4510*/  @!P1 IMAD R10, R8, R12, R10 ;  /* 0x0000000c080a9224 */ /* 0x000fe200078e020a */
[----:B-1----:R-:W-:Y:S06]  /*4520*/  @!P5 BRA `(.L_x_76) ;  /* 0x000000500028d947 */ /* 0x002fec0003800000 */
.L_x_158:
[----:B------:R-:W-:Y:S01]  /*4530*/  @!P4 IADD3 R2, P0, PT, R30, 0x580, RZ ;  /* 0x000005801e02c810 */ /* 0x000fe20007f1e0ff */
[----:B------:R-:W-:Y:S01]  /*4540*/  VOTEU.ALL UP1, P4 ;  /* 0x0000000000ff7886 */ /* 0x000fe20002020000 */
[----:B------:R-:W-:Y:S01]  /*4550*/  UMOV UR18, 0x0 ;  /* 0x0000000000127882 */ /* 0x000fe20000000000 */
[----:B------:R-:W-:Y:S01]  /*4560*/  UMOV UR19, 0x10000000 ;  /* 0x1000000000137882 */ /* 0x000fe20000000000 */
[----:B------:R-:W-:Y:S01]  /*4570*/  @!P4 R2UR UR9, R2 ;  /* 0x000000000209c2ca */ /* 0x000fe200000e0000 */
[----:B-1----:R-:W-:Y:S01]  /*4580*/  @!P4 IMAD.X R0, RZ, RZ, R31, P0 ;  /* 0x000000ffff00c224 */ /* 0x002fe200000e061f */
[----:B------:R-:W-:Y:S01]  /*4590*/  @!UP1 UIADD3 UR10, UPT, UPT, UR34, 0xc0, URZ ;  /* 0x000000c0220a9890 */ /* 0x000fe2000fffe0ff */
[----:B------:R-:W-:Y:S01]  /*45a0*/  ISETP.NE.AND P0, PT, R28, 0x2, PT ;  /* 0x000000021c00780c */ /* 0x000fe20003f05270 */
[----:B------:R-:W-:Y:S01]  /*45b0*/  UMOV UR11, UR35 ;  /* 0x00000023000b7c82 */ /* 0x000fe20008000000 */
[----:B------:R-:W-:Y:S01]  /*45c0*/  UMOV UR12, UR36 ;  /* 0x00000024000c7c82 */ /* 0x000fe20008000000 */
[----:B------:R-:W-:Y:S01]  /*45d0*/  @!P4 R2UR UR8, R0 ;  /* 0x000000000008c2ca */ /* 0x000fe200000e0000 */
[----:B------:R-:W-:Y:S01]  /*45e0*/  IMAD.IADD R14, R10, 0x1, R94 ;  /* 0x000000010a0e7824 */ /* 0x000fe200078e025e */
[----:B------:R-:W-:Y:S01]  /*45f0*/  @P3 R2UR UR36, R26 ;  /* 0x000000001a2432ca */ /* 0x000fe200000e0000 */
[----:B------:R-:W-:Y:S01]  /*4600*/  IMAD.IADD R15, R11, 0x1, R95 ;  /* 0x000000010b0f7824 */ /* 0x000fe200078e025f */
[----:B------:R-:W-:Y:S02]  /*4610*/  SEL R0, RZ, 0x1, P0 ;  /* 0x00000001ff007807 */ /* 0x000fe40000000000 */
[----:B------:R-:W-:Y:S01]  /*4620*/  LOP3.LUT R29, R29, 0x1, RZ, 0x3c, !PT ;  /* 0x000000011d1d7812 */ /* 0x000fe200078e3cff */
[----:B------:R-:W-:Y:S01]  /*4630*/  IMAD.U32 R8, RZ, RZ, UR9 ;  /* 0x00000009ff087e24 */ /* 0x000fe2000f8e00ff */
[----:B------:R-:W-:Y:S01]  /*4640*/  @!UP1 UIADD3 UR9, UPT, UPT, UR7, 0x48, URZ ;  /* 0x0000004807099890 */ /* 0x000fe2000fffe0ff */
[----:B------:R-:W-:Y:S02]  /*4650*/  LOP3.LUT R27, R27, R0, RZ, 0x3c, !PT ;  /* 0x000000001b1b7212 */ /* 0x000fe400078e3cff */
[----:B------:R-:W-:Y:S02]  /*4660*/  SEL R28, R28, RZ, P0 ;  /* 0x000000ff1c1c7207 */ /* 0x000fe40000000000 */
[----:B------:R-:W-:Y:S01]  /*4670*/  IMAD.U32 R9, RZ, RZ, UR8 ;  /* 0x00000008ff097e24 */ /* 0x000fe2000f8e00ff */
[----:B------:R-:W-:Y:S01]  /*4680*/  @!P4 R2UR UR14, R8 ;  /* 0x00000000080ec2ca */ /* 0x000fe200000e0000 */
[----:B------:R-:W-:Y:S01]  /*4690*/  @!UP1 UIADD3 UR8, UPT, UPT, UR7, 0x3200, URZ ;  /* 0x0000320007089890 */ /* 0x000fe2000fffe0ff */
[----:B------:R-:W-:Y:S02]  /*46a0*/  VOTEU.ALL UP1, P4 ;  /* 0x0000000000ff7886 */ /* 0x000fe40002020000 */
[----:B------:R-:W-:Y:S11]  /*46b0*/  @!P4 R2UR UR15, R9 ;  /* 0x00000000090fc2ca */ /* 0x000ff600000e0000 */
[----:B------:R-:W-:Y:S02]  /*46c0*/  @!UPT UIADD3 URZ, UPT, UPT, URZ, URZ, URZ ;  /* 0x000000fffffff290 */ /* 0x000fe4000fffe0ff */
[----:B------:R2:W-:Y:S01]  /*46d0*/  @!UP1 UTMALDG.3D [UR8], [UR14], desc[UR18] ;  /* 0x000012080e0095b4 */ /* 0x0005e20008011000 */
[----:B------:R2:W-:Y:S01]  /*46e0*/  @!P4 SYNCS.ARRIVE.TRANS64.RED.A0TR RZ, [UR7+0x48], R25 ;  /* 0x00004819ffffc9a7 */ /* 0x0005e20008300407 */
[----:B------:R-:W-:Y:S01]  /*46f0*/  UPLOP3.LUT UP1, UPT, UPT, UPT, UPT, 0x80, 0x8 ;  /* 0x000000000008789c */ /* 0x000fe20003f2f070 */
[----:B------:R-:W-:Y:S01]  /*4700*/  SYNCS.ARRIVE.TRANS64.RED.A1T0 RZ, [UR13], RZ ;  /* 0x000000ffffff79a7 */ /* 0x000fe2000810040d */
[----:B------:R-:W-:Y:S09]  /*4710*/  @P3 BRA `(.L_x_77) ;  /* 0xfffffff000a03947 */ /* 0x000ff2000383ffff */
[----:B------:R-:W-:-:S04]  /*4720*/  SHF.L.U32 R2, R29, 0x1f, RZ ;  /* 0x0000001f1d027819 */ /* 0x000fc800000006ff */
[----:B------:R-:W1:Y:S02]  /*4730*/  SYNCS.PHASECHK.TRANS64.TRYWAIT P0, [UR7+0x50], R2 ;  /* 0x00005002ff0075a7 */ /* 0x000e640008001107 */
[----:B-1----:R-:W-:Y:S05]  /*4740*/  @!P0 BRA `(.L_x_78) ;  /* 0x0000004c00b88947 */ /* 0x002fea0003800000 */
.L_x_160:
[----:B------:R-:W3:Y:S02]  /*4750*/  SYNCS.PHASECHK.TRANS64.TRYWAIT P0, [UR7+0x58], R2 ;  /* 0x00005802ff0075a7 */ /* 0x000ee40008001107 */
[----:B---3--:R-:W-:Y:S05]  /*4760*/  @!P0 BRA `(.L_x_79) ;  /* 0x0000004c00c88947 */ /* 0x008fea0003800000 */
.L_x_162:
[----:B------:R-:W3:Y:S02]  /*4770*/  SYNCS.PHASECHK.TRANS64.TRYWAIT P0, [UR7+0x60], R2 ;  /* 0x00006002ff0075a7 */ /* 0x000ee40008001107 */
[----:B---3--:R-:W-:Y:S05]  /*4780*/  @!P0 BRA `(.L_x_80) ;  /* 0x0000004c00d88947 */ /* 0x008fea0003800000 */
.L_x_164:
[----:B-1----:R-:W-:-:S07]  /*4790*/  MOV R0, UR7 ;  /* 0x0000000700007c02 */ /* 0x002fce0008000f00 */
.L_x_81:
[----:B-1----:R-:W-:-:S04]  /*47a0*/  SHF.L.U32 R2, R29, 0x1f, RZ ;  /* 0x0000001f1d027819 */ /* 0x002fc800000006ff */
[----:B------:R1:W3:Y:S03]  /*47b0*/  SYNCS.PHASECHK.TRANS64.TRYWAIT P0, [R0+URZ+0x68], R2 ;  /* 0x00006802000075a7 */ /* 0x0002e600080011ff */
[----:B---3--:R-:W-:Y:S05]  /*47c0*/  @!P0 NANOSLEEP.SYNCS 0x989680 ;  /* 0x009896800000895d */ /* 0x008fea0003900000 */
[----:B------:R-:W3:Y:S02]  /*47d0*/  @!P0 SYNCS.PHASECHK.TRANS64 P0, [R0+URZ+0x68], R2 ;  /* 0x00006802000085a7 */ /* 0x000ee400080010ff */
[----:B--23--:R-:W-:Y:S05]  /*47e0*/  @P0 EXIT ;  /* 0x000000000000094d */ /* 0x00cfea0003800000 */
[----:B------:R-:W-:Y:S05]  /*47f0*/  BRA `(.L_x_81) ;  /* 0xfffffffc00e87947 */ /* 0x000fea000383ffff */
.L_x_66:
[----:B------:R-:W-:-:S06]  /*4800*/  UISETP.GE.AND UP1, UPT, UR8, 0x4, UPT ;  /* 0x000000040800788c */ /* 0x000fcc000bf26270 */
[----:B------:R-:W-:-:S13]  /*4810*/  PLOP3.LUT P0, PT, PT, PT, UP1, 0x80, 0x8 ;  /* 0x000000000008781c */ /* 0x000fda0003f0f018 */
[----:B------:R-:W-:Y:S05]  /*4820*/  @!P0 EXIT ;  /* 0x000000000000894d */ /* 0x000fea0003800000 */
[----:B------:R-:W-:Y:S01]  /*4830*/  BAR.SYNC.DEFER_BLOCKING 0x6, 0xa0 ;  /* 0x0182800000007b1d */ /* 0x000fe20000010000 */
[C---:B------:R-:W-:Y:S01]  /*4840*/  IMAD.SHL.U32 R3, R108.reuse, 0x40, RZ ;  /* 0x000000406c037824 */ /* 0x040fe200078e00ff */
[C---:B------:R-:W-:Y:S01]  /*4850*/  LOP3.LUT R110, R108.reuse, 0x60, RZ, 0xc0, !PT ;  /* 0x000000606c6e7812 */ /* 0x040fe200078ec0ff */
[C---:B------:R-:W-:Y:S01]  /*4860*/  IMAD.SHL.U32 R100, R108.reuse, 0x20, RZ ;  /* 0x000000206c647824 */ /* 0x040fe200078e00ff */
[----:B------:R-:W-:Y:S01]  /*4870*/  CS2R R106, SRZ ;  /* 0x00000000006a7805 */ /* 0x000fe2000001ff00 */
[C---:B------:R-:W-:Y:S01]  /*4880*/  IMAD.SHL.U32 R4, R108.reuse, 0x2, RZ ;  /* 0x000000026c047824 */ /* 0x040fe200078e00ff */
[----:B------:R-:W-:Y:S02]  /*4890*/  UMOV UR49, 0x400 ;  /* 0x0000040000317882 */ /* 0x000fe40000000000 */
[----:B------:R-:W1:Y:S01]  /*48a0*/  LDC R99, c[0x0][0x370] ;  /* 0x0000dc00ff637b82 */ /* 0x000e620000000800 */
[----:B------:R-:W-:Y:S01]  /*48b0*/  ULEA UR49, UR37, UR49, 0x18 ;  /* 0x0000003125317291 */ /* 0x000fe2000f8ec0ff */
[----:B------:R-:W-:Y:S01]  /*48c0*/  LOP3.LUT R2, R3, 0x180, RZ, 0xc0, !PT ;  /* 0x0000018003027812 */ /* 0x000fe200078ec0ff */
[----:B------:R-:W-:Y:S01]  /*48d0*/  IMAD.U32 R46, R108, 0x10000, RZ ;  /* 0x000100006c2e7824 */ /* 0x000fe200078e00ff */
[----:B------:R-:W-:Y:S01]  /*48e0*/  LOP3.LUT R100, R100, 0xc00, RZ, 0xc0, !PT ;  /* 0x00000c0064647812 */ /* 0x000fe200078ec0ff */
[----:B------:R-:W-:Y:S01]  /*48f0*/  UIADD3 UR4, UPT, UPT, UR49, 0x4200, URZ ;  /* 0x0000420031047890 */ /* 0x000fe2000fffe0ff */
[----:B------:R-:W-:Y:S01]  /*4900*/  LOP3.LUT R4, R2, 0x20, R4, 0xf8, !PT ;  /* 0x0000002002047812 */ /* 0x000fe200078ef804 */
[----:B------:R-:W-:Y:S01]  /*4910*/  IMAD.SHL.U32 R2, R108, 0x8, RZ ;  /* 0x000000086c027824 */ /* 0x000fe200078e00ff */
[----:B------:R-:W2:Y:S01]  /*4920*/  LDC R42, c[0x0][0xb0c] ;  /* 0x0002c300ff2a7b82 */ /* 0x000ea20000000800 */
[----:B------:R-:W-:Y:S01]  /*4930*/  LOP3.LUT R100, R100, 0x40, R3, 0xf8, !PT ;  /* 0x0000004064647812 */ /* 0x000fe200078ef803 */
[----:B------:R-:W-:Y:S01]  /*4940*/  IMAD.MOV.U32 R45, RZ, RZ, RZ ;  /* 0x000000ffff2d7224 */ /* 0x000fe200078e00ff */
[----:B------:R-:W-:Y:S01]  /*4950*/  LOP3.LUT R46, R46, 0x600000, RZ, 0xc0, !PT ;  /* 0x006000002e2e7812 */ /* 0x000fe200078ec0ff */
[----:B------:R-:W-:Y:S01]  /*4960*/  IMAD.MOV.U32 R112, RZ, RZ, RZ ;  /* 0x000000ffff707224 */ /* 0x000fe200078e00ff */
[----:B------:R-:W-:-:S02]  /*4970*/  LOP3.LUT R108, R108, 0x2, RZ, 0xc0, !PT ;  /* 0x000000026c6c7812 */ /* 0x000fc400078ec0ff */
[----:B------:R-:W-:Y:S02]  /*4980*/  CS2R R104, SRZ ;  /* 0x0000000000687805 */ /* 0x000fe4000001ff00 */
[----:B------:R-:W-:Y:S01]  /*4990*/  LOP3.LUT R2, R4, 0x30, R2, 0x78, !PT ;  /* 0x0000003004027812 */ /* 0x000fe200078e7802 */
[----:B------:R-:W4:Y:S01]  /*49a0*/  LDC R97, c[0x0][0xb20] ;  /* 0x0002c800ff617b82 */ /* 0x000f220000000800 */
[----:B------:R-:W3:Y:S01]  /*49b0*/  LDS R0, [UR49+0x130] ;  /* 0x00013031ff007984 */ /* 0x000ee20008000800 */
[----:B------:R-:W-:Y:S01]  /*49c0*/  LOP3.LUT R100, R100, 0x200, R3, 0xf8, !PT ;  /* 0x0000020064647812 */ /* 0x000fe200078ef803 */
[----:B------:R-:W-:Y:S01]  /*49d0*/  IMAD.MOV R102, RZ, RZ, -R108 ;  /* 0x000000ffff667224 */ /* 0x000fe200078e0a6c */
[----:B------:R-:W1:Y:S01]  /*49e0*/  LDCU.64 UR52, c[0x0][0x348] ;  /* 0x00006900ff3477ac */ /* 0x000e620008000a00 */
[----:B------:R-:W-:Y:S01]  /*49f0*/  IMAD.U32 R109, RZ, RZ, UR4 ;  /* 0x00000004ff6d7e24 */ /* 0x000fe2000f8e00ff */
[----:B------:R-:W-:Y:S02]  /*4a00*/  LOP3.LUT R100, R100, R2, RZ, 0xfc, !PT ;  /* 0x0000000264647212 */ /* 0x000fe400078efcff */
[----:B------:R-:W1:Y:S01]  /*4a10*/  LDC R41, c[0x0][0xb30] ;  /* 0x0002cc00ff297b82 */ /* 0x000e620000000800 */
[----:B------:R-:W1:Y:S01]  /*4a20*/  LDCU.64 UR38, c[0x0][0x888] ;  /* 0x00011100ff2677ac */ /* 0x000e620008000a00 */
[----:B------:R-:W1:Y:S06]  /*4a30*/  LDCU.64 UR44, c[0x0][0x890] ;  /* 0x00011200ff2c77ac */ /* 0x000e6c0008000a00 */
[----:B------:R-:W1:Y:S01]  /*4a40*/  LDC.64 R92, c[0x0][0xb10] ;  /* 0x0002c400ff5c7b82 */ /* 0x000e620000000a00 */
[----:B------:R-:W-:-:S07]  /*4a50*/  UIADD3 UR48, UPT, UPT, UR49, 0x200, URZ ;  /* 0x0000020031307890 */ /* 0x000fce000fffe0ff */
[----:B------:R-:W1:Y:S08]  /*4a60*/  LDC.64 R38, c[0x0][0xb18] ;  /* 0x0002c600ff267b82 */ /* 0x000e700000000a00 */
[----:B------:R-:W1:Y:S08]  /*4a70*/  LDC.64 R36, c[0x0][0xb28] ;  /* 0x0002ca00ff247b82 */ /* 0x000e700000000a00 */
[----:B------:R-:W1:Y:S01]  /*4a80*/  LDC.64 R90, c[0x0][0x8b0] ;  /* 0x00022c00ff5a7b82 */ /* 0x000e620000000a00 */
[----:B---3--:R-:W-:-:S07]  /*4a90*/  IMAD.IADD R46, R0, 0x1, R46 ;  /* 0x00000001002e7824 */ /* 0x008fce00078e022e */
[----:B------:R-:W3:Y:S08]  /*4aa0*/  LDC.64 R88, c[0x0][0x8a8] ;  /* 0x00022a00ff587b82 */ /* 0x000ef00000000a00 */
[----:B--2-4-:R-:W1:Y:S02]  /*4ab0*/  LDC R98, c[0x0][0x374] ;  /* 0x0000dd00ff627b82 */ /* 0x014e640000000800 */
.L_x_123:
[----:B------:R-:W-:Y:S02]  /*4ac0*/  LEA R0, R112, UR49, 0x3 ;  /* 0x0000003170007c11 */ /* 0x000fe4000f8e18ff */
[----:B------:R-:W-:Y:S02]  /*4ad0*/  SHF.L.U32 R2, R106, 0x1f, RZ ;  /* 0x0000001f6a027819 */ /* 0x000fe400000006ff */
[----:B------:R-:W-:Y:S02]  /*4ae0*/  LEA R16, R112, UR49, 0x4 ;  /* 0x0000003170107c11 */ /* 0x000fe4000f8e20ff */
[----:B------:R-:W2:Y:S02]  /*4af0*/  SYNCS.PHASECHK.TRANS64.TRYWAIT P0, [R0+URZ+0x80], R2 ;  /* 0x00008002000075a7 */ /* 0x000ea400080011ff */
[----:B-12---:R-:W-:Y:S05]  /*4b00*/  @!P0 BRA `(.L_x_82) ;  /* 0x0000004c00108947 */ /* 0x006fea0003800000 */
.L_x_165:
[----:B------:R-:W4:Y:S01]  /*4b10*/  LDC.64 R10, c[0x0][0xb10] ;  /* 0x0002c400ff0a7b82 */ /* 0x000f220000000a00 */
[----:B------:R-:W3:Y:S01]  /*4b20*/  LDS.128 R16, [R16+0x110] ;  /* 0x0001100010107984 */ /* 0x000ee20000000c00 */
[----:B-1----:R-:W-:Y:S01]  /*4b30*/  ISETP.NE.AND P1, PT, R41, 0x1, PT ;  /* 0x000000012900780c */ /* 0x002fe20003f25270 */
[----:B--2---:R-:W-:Y:S01]  /*4b40*/  VIADD R0, R0, 0x90 ;  /* 0x0000009000007836 */ /* 0x004fe20000000000 */
[----:B------:R-:W-:Y:S04]  /*4b50*/  ISETP.GE.AND P0, PT, R40, 0x1, PT ;  /* 0x000000012800780c */ /* 0x000fe80003f06270 */
[----:B------:R-:W1:Y:S01]  /*4b60*/  LDC.64 R8, c[0x0][0xb18] ;  /* 0x0002c600ff087b82 */ /* 0x000e620000000a00 */
[----:B------:R-:W-:Y:S01]  /*4b70*/  PRMT R0, RZ, 0x654, R0 ;  /* 0x00000654ff007816 */ /* 0x000fe20000000000 */
[----:B------:R-:W-:Y:S01]  /*4b80*/  @!PT LDS RZ, [RZ] ;  /* 0x00000000fffff984 */ /* 0x000fe20000000800 */
[----:B------:R-:W-:Y:S01]  /*4b90*/  @!PT LDS RZ, [RZ] ;  /* 0x00000000fffff984 */ /* 0x000fe20000000800 */
[----:B------:R-:W-:Y:S01]  /*4ba0*/  @!PT LDS RZ, [RZ] ;  /* 0x00000000fffff984 */ /* 0x000fe20000000800 */
[----:B------:R-:W-:Y:S01]  /*4bb0*/  @!PT LDS RZ, [RZ] ;  /* 0x00000000fffff984 */ /* 0x000fe20000000800 */
[----:B------:R2:W-:Y:S06]  /*4bc0*/  MEMBAR.ALL.CTA ;  /* 0x0000000000007992 */ /* 0x0005ec0000008000 */
[----:B--2---:R-:W2:Y:S01]  /*4bd0*/  FENCE.VIEW.ASYNC.S ;  /* 0x00000000000073c6 */ /* 0x004ea20000000000 */
[----:B------:R-:W1:Y:S08]  /*4be0*/  @!P1 LDC R12, c[0x0][0xb20] ;  /* 0x0002c800ff0c9b82 */ /* 0x000e700000000800 */
[----:B------:R-:W1:Y:S01]  /*4bf0*/  @!P1 LDC R7, c[0x0][0xb0c] ;  /* 0x0002c300ff079b82 */ /* 0x000e620000000800 */
[----:B--2---:R2:W-:Y:S01]  /*4c00*/  SYNCS.ARRIVE.TRANS64.RED.A1T0 RZ, [R0+URZ], RZ ;  /* 0x000000ff00ff79a7 */ /* 0x0045e200081004ff */
[----:B---3--:R-:W-:Y:S04]  /*4c10*/  LOP3.LUT P4, RZ, R18, 0x1, RZ, 0xc0, !PT ;  /* 0x0000000112ff7812 */ /* 0x008fe8000788c0ff */
[----:B------:R-:W-:Y:S09]  /*4c20*/  P2R R111, PR, RZ, 0x10 ;  /* 0x00000010ff6f7803 */ /* 0x000ff20000000000 */
[----:B------:R-:W-:Y:S02]  /*4c30*/  @P4 MOV R44, R16 ;  /* 0x00000010002c4202 */ /* 0x000fe40000000f00 */
[----:B------:R-:W-:Y:S01]  /*4c40*/  @P4 LOP3.LUT R43, R17, 0xffff, RZ, 0xc0, !PT ;  /* 0x0000ffff112b4812 */ /* 0x000fe200078ec0ff */
[----:B--2-4-:R-:W-:Y:S06]  /*4c50*/  @!P0 BRA `(.L_x_83) ;  /* 0x0000000000a48947 */ /* 0x014fec0003800000 */
[----:B------:R-:W-:Y:S01]  /*4c60*/  IMAD.HI.U32 R0, R98, R39, RZ ;  /* 0x0000002762007227 */ /* 0x000fe200078e00ff */
[----:B------:R-:W-:Y:S02]  /*4c70*/  ISETP.NE.AND P0, PT, R38, 0x1, PT ;  /* 0x000000012600780c */ /* 0x000fe40003f05270 */
[----:B------:R-:W-:Y:S01]  /*4c80*/  ISETP.NE.AND P2, PT, R40, 0x1, PT ;  /* 0x000000012800780c */ /* 0x000fe20003f45270 */
[----:B------:R-:W-:Y:S01]  /*4c90*/  IMAD.HI.U32 R4, R99, R92, RZ ;  /* 0x0000005c63047227 */ /* 0x000fe200078e00ff */
[----:B------:R-:W-:Y:S02]  /*4ca0*/  SHF.R.U32.HI R0, RZ, R97, R0 ;  /* 0x00000061ff007219 */ /* 0x000fe40000011600 */
[----:B------:R-:W-:Y:S01]  /*4cb0*/  ISETP.NE.AND P3, PT, R42, 0x1, PT ;  /* 0x000000012a00780c */ /* 0x000fe20003f65270 */
[----:B------:R-:W-:Y:S01]  /*4cc0*/  IMAD.HI.U32 R6, R43, R39, RZ ;  /* 0x000000272b067227 */ /* 0x000fe200078e00ff */
[-C--:B------:R-:W-:Y:S02]  /*4cd0*/  SHF.R.U32.HI R4, RZ, R93.reuse, R4 ;  /* 0x0000005dff047219 */ /* 0x080fe40000011604 */
[----:B------:R-:W-:Y:S01]  /*4ce0*/  SEL R0, R98, R0, !P0 ;  /* 0x0000000062007207 */ /* 0x000fe20004000000 */
[----:B------:R-:W-:Y:S01]  /*4cf0*/  IMAD.HI.U32 R5, R44, R92, RZ ;  /* 0x0000005c2c057227 */ /* 0x000fe200078e00ff */
[----:B------:R-:W-:Y:S03]  /*4d00*/  SEL R4, R99, R4, !P3 ;  /* 0x0000000463047207 */ /* 0x000fe60005800000 */
[-C--:B------:R-:W-:Y:S01]  /*4d10*/  IMAD.HI.U32 R3, R0, R36.reuse, RZ ;  /* 0x0000002400037227 */ /* 0x080fe200078e00ff */
[----:B------:R-:W-:Y:S03]  /*4d20*/  SHF.R.U32.HI R5, RZ, R93, R5 ;  /* 0x0000005dff057219 */ /* 0x000fe60000011605 */
[----:B------:R-:W-:Y:S01]  /*4d30*/  IMAD.HI.U32 R2, R4, R36, RZ ;  /* 0x0000002404027227 */ /* 0x000fe200078e00ff */
[----:B------:R-:W-:Y:S02]  /*4d40*/  @P2 SHF.R.U32.HI R0, RZ, R37, R3 ;  /* 0x00000025ff002219 */ /* 0x000fe40000011603 */
[----:B------:R-:W-:Y:S02]  /*4d50*/  SHF.R.U32.HI R3, RZ, R97, R6 ;  /* 0x00000061ff037219 */ /* 0x000fe40000011606 */
[----:B------:R-:W-:Y:S01]  /*4d60*/  @P2 SHF.R.U32.HI R4, RZ, R37, R2 ;  /* 0x00000025ff042219 */ /* 0x000fe20000011602 */
[----:B------:R-:W-:Y:S01]  /*4d70*/  IMAD R0, R40, R0, RZ ;  /* 0x0000000028007224 */ /* 0x000fe200078e02ff */
[----:B------:R-:W-:Y:S02]  /*4d80*/  SEL R3, R43, R3, !P0 ;  /* 0x000000032b037207 */ /* 0x000fe40004000000 */
[----:B------:R-:W-:Y:S01]  /*4d90*/  SEL R2, R44, R5, !P3 ;  /* 0x000000052c027207 */ /* 0x000fe20005800000 */
[----:B------:R-:W-:Y:S01]  /*4da0*/  IMAD R5, R40, R4, RZ ;  /* 0x0000000428057224 */ /* 0x000fe200078e02ff */
[C---:B------:R-:W-:Y:S01]  /*4db0*/  ISETP.GE.AND P0, PT, R3.reuse, R0, PT ;  /* 0x000000000300720c */ /* 0x040fe20003f06270 */
[C---:B------:R-:W-:Y:S03]  /*4dc0*/  IMAD.HI.U32 R0, R3.reuse, R36, RZ ;  /* 0x0000002403007227 */ /* 0x040fe600078e00ff */
[C---:B------:R-:W-:Y:S02]  /*4dd0*/  ISETP.GE.OR P0, PT, R2.reuse, R5, P0 ;  /* 0x000000050200720c */ /* 0x040fe40000706670 */
[----:B------:R-:W-:Y:S04]  /*4de0*/  SHF.R.U32.HI R0, RZ, R37, R0 ;  /* 0x00000025ff007219 */ /* 0x000fe80000011600 */
[C---:B------:R-:W-:Y:S05]  /*4df0*/  SEL R6, R3.reuse, R0, !P2 ;  /* 0x0000000003067207 */ /* 0x040fea0005000000 */
        /* <DEDUP_REMOVED lines=14> */
[----:B------:R-:W-:Y:S07]  /*4ee0*/  IMAD R43, R3, R38, R43 ;  /* 0x00000026032b7224 */ /* 0x000fee00078e022b */
.L_x_83:
[----:B-1----:R-:W-:Y:S01]  /*4ef0*/  @!P1 ISETP.NE.AND P0, PT, R8, 0x1, PT ;  /* 0x000000010800980c */ /* 0x002fe20003f05270 */
[----:B------:R-:W-:Y:S01]  /*4f00*/  @!P1 IMAD.HI.U32 R0, R44, R10, RZ ;  /* 0x0000000a2c009227 */ /* 0x000fe200078e00ff */
[----:B------:R-:W-:Y:S01]  /*4f10*/  @!P1 ISETP.NE.AND P2, PT, R7, 0x1, PT ;  /* 0x000000010700980c */ /* 0x000fe20003f45270 */
[----:B------:R-:W-:Y:S01]  /*4f20*/  ULOP3.LUT UP0, URZ, UR48, 0x1b0, URZ, 0xc0, !UPT ;  /* 0x000001b030ff7892 */ /* 0x000fe2000f80c0ff */
[----:B------:R-:W-:Y:S01]  /*4f30*/  R2UR UR42, R15 ;  /* 0x000000000f2a72ca */ /* 0x000fe200000e0000 */
[C---:B------:R-:W-:Y:S01]  /*4f40*/  @!P1 IMAD.HI.U32 R2, R43.reuse, R9, RZ ;  /* 0x000000092b029227 */ /* 0x040fe200078e00ff */
[----:B------:R-:W-:Y:S02]  /*4f50*/  @!P1 SHF.R.U32.HI R0, RZ, R11, R0 ;  /* 0x0000000bff009219 */ /* 0x000fe40000011600 */
[----:B------:R-:W-:Y:S01]  /*4f60*/  R2UR UR41, R14 ;  /* 0x000000000e2972ca */ /* 0x000fe200000e0000 */
[----:B------:R-:W-:Y:S01]  /*4f70*/  VIADD R112, R112, 0x1 ;  /* 0x0000000170707836 */ /* 0x000fe20000000000 */
[----:B------:R-:W-:Y:S02]  /*4f80*/  @!P1 SHF.R.U32.HI R2, RZ, R12, R2 ;  /* 0x0000000cff029219 */ /* 0x000fe40000011602 */
[----:B------:R-:W-:Y:S02]  /*4f90*/  @!P1 SEL R3, R44, R0, !P2 ;  /* 0x000000002c039207 */ /* 0x000fe40005000000 */
[----:B------:R-:W-:Y:S02]  /*4fa0*/  @!P1 SEL R2, R43, R2, !P0 ;  /* 0x000000022b029207 */ /* 0x000fe40004000000 */
[----:B------:R-:W-:Y:S01]  /*4fb0*/  @P4 SHF.R.U32.HI R103, RZ, 0x10, R17 ;  /* 0x00000010ff674819 */ /* 0x000fe20000011611 */
[----:B------:R-:W-:Y:S02]  /*4fc0*/  USHF.L.U32 UR42, UR42, 0x6, URZ ;  /* 0x000000062a2a7899 */ /* 0x000fe400080006ff */
[----:B------:R-:W-:Y:S02]  /*4fd0*/  @!P1 IMAD.IADD R0, R2, 0x1, -R3 ;  /* 0x0000000102009824 */ /* 0x000fe400078e0a03 */
[----:B------:R-:W-:Y:S01]  /*4fe0*/  @!P1 IMAD.IADD R2, R3, 0x1, -R2 ;  /* 0x0000000103029824 */ /* 0x000fe200078e0a02 */
[----:B------:R-:W-:Y:S01]  /*4ff0*/  USHF.L.U32 UR41, UR41, 0x8, URZ ;  /* 0x0000000829297899 */ /* 0x000fe200080006ff */
[----:B------:R-:W-:Y:S02]  /*5000*/  @!P1 IMAD R44, R0, R7, R44 ;  /* 0x00000007002c9224 */ /* 0x000fe400078e022c */
[----:B------:R-:W-:Y:S01]  /*5010*/  @!P1 IMAD R43, R2, R8, R43 ;  /* 0x00000008022b9224 */ /* 0x000fe200078e022b */
[----:B------:R-:W-:Y:S08]  /*5020*/  BRA.U !UP0, `(.L_x_84) ;  /* 0x0000000108407547 */ /* 0x000ff0000b800000 */
[----:B------:R-:W1:Y:S01]  /*5030*/  LDCU.64 UR8, c[0x4][0x88] ;  /* 0x01001100ff0877ac */ /* 0x000e620008000a00 */
[----:B------:R-:W-:Y:S01]  /*5040*/  MOV R3, 0x0 ;  /* 0x0000000000037802 */ /* 0x000fe20000000f00 */
[----:B------:R-:W-:Y:S02]  /*5050*/  HFMA2 R12, -RZ, RZ, 0, 5.9604644775390625e-08 ;  /* 0x00000001ff0c7431 */ /* 0x000fe400000001ff */
[----:B------:R-:W-:Y:S02]  /*5060*/  IMAD.MOV.U32 R8, RZ, RZ, 0x70 ;  /* 0x00000070ff087424 */ /* 0x000fe400078e00ff */
[----:B------:R-:W-:Y:S01]  /*5070*/  IMAD.MOV.U32 R13, RZ, RZ, RZ ;  /* 0x000000ffff0d7224 */ /* 0x000fe200078e00ff */
[----:B------:R-:W2:Y:S01]  /*5080*/  LDCU.64 UR6, c[0x4][0x90] ;  /* 0x01001200ff0677ac */ /* 0x000ea20008000a00 */
[----:B------:R-:W3:Y:S01]  /*5090*/  LDC.64 R2, c[0x4][R3] ;  /* 0x0100000003027b82 */ /* 0x000ee20000000a00 */
[----:B------:R-:W4:Y:S01]  /*50a0*/  LDCU.64 UR4, c[0x4][0x8] ;  /* 0x01000100ff0477ac */ /* 0x000f220008000a00 */
[----:B-1----:R-:W-:Y:S01]  /*50b0*/  MOV R5, UR9 ;  /* 0x0000000900057c02 */ /* 0x002fe20008000f00 */
[----:B------:R-:W-:Y:S01]  /*50c0*/  IMAD.U32 R4, RZ, RZ, UR8 ;  /* 0x00000008ff047e24 */ /* 0x000fe2000f8e00ff */
[----:B--2---:R-:W-:Y:S01]  /*50d0*/  MOV R7, UR7 ;  /* 0x0000000700077c02 */ /* 0x004fe20008000f00 */
[----:B------:R-:W-:Y:S01]  /*50e0*/  IMAD.U32 R6, RZ, RZ, UR6 ;  /* 0x00000006ff067e24 */ /* 0x000fe2000f8e00ff */
[----:B----4-:R-:W-:Y:S01]  /*50f0*/  MOV R11, UR5 ;  /* 0x00000005000b7c02 */ /* 0x010fe20008000f00 */
[----:B------:R-:W-:Y:S02]  /*5100*/  IMAD.U32 R10, RZ, RZ, UR4 ;  /* 0x00000004ff0a7e24 */ /* 0x000fe4000f8e00ff */
[----:B------:R-:W-:Y:S07]  /*5110*/  LEPC R20, `(.L_x_84) ;  /* 0x000000001014794e */ /* 0x000fee0000000000 */
[----:B---3-5:R-:W-:Y:S05]  /*5120*/  CALL.ABS.NOINC R2 ;  /* 0x0000000002007343 */ /* 0x028fea0003c00000 */
.L_x_84:
[----:B------:R-:W-:Y:S01]  /*5130*/  LOP3.LUT P0, RZ, R109, 0x1b0, RZ, 0xc0, !PT ;  /* 0x000001b06dff7812 */ /* 0x000fe2000780c0ff */
[----:B------:R-:W-:Y:S11]  /*5140*/  BSSY.RECONVERGENT B6, `(.L_x_85) ;  /* 0x0000013000067945 */ /* 0x000ff60003800200 */
[----:B------:R-:W-:Y:S01]  /*5150*/  @!UPT UIADD3 URZ, UPT, UPT, URZ, URZ, URZ ;  /* 0x000000fffffff290 */ /* 0x000fe2000fffe0ff */
[----:B------:R-:W-:Y:S05]  /*5160*/  @!P0 BRA `(.L_x_86) ;  /* 0x0000000000408947 */ /* 0x000fea0003800000 */
        /* <DEDUP_REMOVED lines=16> */
.L_x_86:
[----:B------:R-:W-:Y:S05]  /*5270*/  BSYNC.RECONVERGENT B6 ;  /* 0x0000000000067941 */ /* 0x000fea0003800200 */
.L_x_85:
[----:B------:R-:W-:Y:S01]  /*5280*/  ISETP.NE.U32.AND P4, PT, R90, RZ, PT ;  /* 0x000000ff5a00720c */ /* 0x000fe20003f85070 */
[----:B------:R-:W-:Y:S01]  /*5290*/  UISETP.NE.AND UP2, UPT, UR50, URZ, UPT ;  /* 0x000000ff3200728c */ /* 0x000fe2000bf45270 */
[----:B------:R-:W-:Y:S01]  /*52a0*/  ISETP.NE.U32.AND P2, PT, RZ, UR38, PT ;  /* 0x00000026ff007c0c */ /* 0x000fe2000bf45070 */
[----:B------:R-:W-:Y:S01]  /*52b0*/  UISETP.NE.U32.AND UP1, UPT, UR44, URZ, UPT ;  /* 0x000000ff2c00728c */ /* 0x000fe2000bf25070 */
[----:B------:R-:W-:Y:S01]  /*52c0*/  ISETP.NE.AND.EX P4, PT, R91, RZ, PT, P4 ;  /* 0x000000ff5b00720c */ /* 0x000fe20003f85340 */
[----:B------:R-:W-:Y:S01]  /*52d0*/  UPLOP3.LUT UP0, UPT, UPT, UPT, UPT, 0x40, 0x4 ;  /* 0x000000000004789c */ /* 0x000fe20003f0e870 */
[----:B------:R-:W-:Y:S01]  /*52e0*/  ISETP.NE.AND.EX P2, PT, RZ, UR39, PT, P2 ;  /* 0x00000027ff007c0c */ /* 0x000fe2000bf45320 */
[----:B------:R-:W-:Y:S01]  /*52f0*/  UISETP.NE.AND.EX UP1, UPT, UR45, URZ, UPT, UP1 ;  /* 0x000000ff2d00728c */ /* 0x000fe2000bf25310 */
[----:B------:R-:W-:Y:S04]  /*5300*/  PLOP3.LUT P1, PT, PT, PT, UP2, 0x80, 0x8 ;  /* 0x000000000008781c */ /* 0x000fe80003f2f028 */
[----:B------:R-:W-:Y:S06]  /*5310*/  @UP2 UPLOP3.LUT UP0, UPT, UPT, UPT, UP1, 0x80, 0x8 ;  /* 0x000000000008289c */ /* 0x000fec0003f0f010 */
[----:B------:R-:W-:Y:S01]  /*5320*/  PLOP3.LUT P0, PT, PT, PT, UP0, 0x80, 0x8 ;  /* 0x000000000008781c */ /* 0x000fe20003f0f008 */
[----:B------:R-:W-:Y:S01]  /*5330*/  @!UPT UIADD3 URZ, UPT, UPT, URZ, URZ, URZ ;  /* 0x000000fffffff290 */ /* 0x000fe2000fffe0ff */
[----:B------:R-:W-:Y:S11]  /*5340*/  BRA.U !UP1, `(.L_x_87) ;  /* 0x0000000109387547 */ /* 0x000ff6000b800000 */
[----:B------:R-:W-:Y:S01]  /*5350*/  UISETP.NE.U32.AND UP0, UPT, UR38, URZ, UPT ;  /* 0x000000ff2600728c */ /* 0x000fe2000bf05070 */
[----:B------:R-:W-:Y:S02]  /*5360*/  HFMA2 R0, -RZ, RZ, 0, 5.9604644775390625e-08 ;  /* 0x00000001ff007431 */ /* 0x000fe400000001ff */
[----:B------:R-:W-:Y:S01]  /*5370*/  IMAD.MOV.U32 R96, RZ, RZ, 0x1 ;  /* 0x00000001ff607424 */ /* 0x000fe200078e00ff */
[----:B------:R-:W-:Y:S06]  /*5380*/  UISETP.NE.AND.EX UP0, UPT, UR39, URZ, UPT, UP0 ;  /* 0x000000ff2700728c */ /* 0x000fec000bf05300 */
[----:B------:R-:W-:Y:S05]  /*5390*/  PLOP3.LUT P3, PT, PT, PT, UP0, 0x80, 0x8 ;  /* 0x000000000008781c */ /* 0x000fea0003f6f008 */
[----:B------:R-:W1:Y:S01]  /*53a0*/  @UP0 LDCU.64 UR6, c[0x0][0x888] ;  /* 0x00011100ff0607ac */ /* 0x000e620008000a00 */
[----:B------:R-:W-:Y:S07]  /*53b0*/  @UP0 UIMAD UR4, UR36, UR44, URZ ;  /* 0x0000002c240402a4 */ /* 0x000fee000f8e02ff */
[----:B------:R-:W-:Y:S01]  /*53c0*/  @!P3 PRMT R96, R0, 0x7610, R96 ;  /* 0x000076100060b816 */ /* 0x000fe20000000060 */
[----:B-1----:R-:W-:Y:S03]  /*53d0*/  @UP0 UIMAD.WIDE UR6, UR4, 0x4, UR6 ;  /* 0x00000004040608a5 */ /* 0x002fe6000f8e0206 */
[----:B------:R-:W1:Y:S03]  /*53e0*/  @!UP0 LDCU UR4, c[0x0][0x880] ;  /* 0x00011000ff0487ac */ /* 0x000e660008000800 */
[----:B------:R-:W-:Y:S01]  /*53f0*/  IMAD.U32 R2, RZ, RZ, UR6 ;  /* 0x00000006ff027e24 */ /* 0x000fe2000f8e00ff */
[----:B------:R-:W-:Y:S05]  /*5400*/  MOV R3, UR7 ;  /* 0x0000000700037c02 */ /* 0x000fea0008000f00 */
[----:B-----5:R2:W5:Y:S02]  /*5410*/  @P3 LDG.E R49, desc[UR46][R2.64] ;  /* 0x0000002e02313981 */ /* 0x020564000c1e1900 */
[----:B-12---:R-:W-:Y:S02]  /*5420*/  @!P3 IMAD.U32 R49, RZ, RZ, UR4 ;  /* 0x00000004ff31be24 */ /* 0x006fe4000f8e00ff */
.L_x_87:
[----:B------:R-:W-:Y:S05]  /*5430*/  @!P4 BRA `(.L_x_88) ;  /* 0x000000000020c947 */ /* 0x000fea0003800000 */
[----:B------:R-:W-:Y:S04]  /*5440*/  ISETP.NE.U32.AND P3, PT, R88, RZ, PT ;  /* 0x000000ff5800720c */ /* 0x000fe80003f65070 */
[----:B------:R-:W-:Y:S11]  /*5450*/  ISETP.NE.AND.EX P3, PT, R89, RZ, PT, P3 ;  /* 0x000000ff5900720c */ /* 0x000ff60003f65330 */
[----:B------:R-:W-:Y:S02]  /*5460*/  @!UPT UIADD3 URZ, UPT, UPT, URZ, URZ, URZ ;  /* 0x000000fffffff290 */ /* 0x000fe4000fffe0ff */
[----:B------:R-:W1:Y:S01]  /*5470*/  @P3 LDC.64 R2, c[0x0][0x8a8] ;  /* 0x00022a00ff023b82 */ /* 0x000e620000000a00 */
[----:B------:R-:W-:Y:S04]  /*5480*/  @P3 IMAD R0, R90, UR36, RZ ;  /* 0x000000245a003c24 */ /* 0x000fe8000f8e02ff */
[----:B-1----:R-:W-:Y:S05]  /*5490*/  @P3 IMAD.WIDE R2, R0, 0x4, R2 ;  /* 0x0000000400023825 */ /* 0x002fea00078e0202 */
[----:B-----5:R1:W5:Y:S02]  /*54a0*/  @P3 LDG.E R47, desc[UR46][R2.64] ;  /* 0x0000002e022f3981 */ /* 0x020364000c1e1900 */
[----:B-1----:R-:W2:Y:S02]  /*54b0*/  @!P3 LDC R47, c[0x0][0x8a0] ;  /* 0x00022800ff2fbb82 */ /* 0x002ea40000000800 */
.L_x_88:
[----:B-----5:R-:W-:Y:S01]  /*54c0*/  FSETP.NEU.AND P4, PT, R49, RZ, PT ;  /* 0x000000ff3100720b */ /* 0x020fe20003f8d000 */
[----:B------:R-:W-:Y:S01]  /*54d0*/  BSSY B1, `(.L_x_89) ;  /* 0x0000042000017945 */ /* 0x000fe20003800000 */
[----:B------:R-:W-:Y:S01]  /*54e0*/  SEL R5, RZ, 0xffffffff, P2 ;  /* 0xffffffffff057807 */ /* 0x000fe20001000000 */
[----:B------:R-:W-:Y:S01]  /*54f0*/  IMAD.MOV.U32 R115, RZ, RZ, 0x1 ;  /* 0x00000001ff737424 */ /* 0x000fe200078e00ff */
[----:B------:R-:W-:Y:S02]  /*5500*/  LOP3.LUT P3, RZ, R96, 0xff, RZ, 0xc0, !PT ;  /* 0x000000ff60ff7812 */ /* 0x000fe4000786c0ff */
[----:B------:R-:W-:Y:S02]  /*5510*/  CS2R R86, SRZ ;  /* 0x0000000000567805 */ /* 0x000fe4000001ff00 */
[----:B------:R-:W-:Y:S02]  /*5520*/  @P1 SEL R0, RZ, 0xffffffff, P4 ;  /* 0xffffffffff001807 */ /* 0x000fe40002000000 */
[----:B------:R-:W-:Y:S02]  /*5530*/  CS2R R84, SRZ ;  /* 0x0000000000547805 */ /* 0x000fe4000001ff00 */
[----:B------:R-:W-:Y:S02]  /*5540*/  LEA R2, R105, UR49, 0x3 ;  /* 0x0000003169027c11 */ /* 0x000fe4000f8e18ff */
[----:B------:R-:W-:Y:S02]  /*5550*/  CS2R R82, SRZ ;  /* 0x0000000000527805 */ /* 0x000fe4000001ff00 */
[----:B------:R-:W-:Y:S02]  /*5560*/  @P0 SEL R0, R5, R0, !P3 ;  /* 0x0000000005000207 */ /* 0x000fe40005800000 */
[----:B------:R-:W-:Y:S02]  /*5570*/  CS2R R80, SRZ ;  /* 0x0000000000507805 */ /* 0x000fe4000001ff00 */
[----:B------:R-:W-:Y:S02]  /*5580*/  LEA R113, R45, UR49, 0x3 ;  /* 0x000000312d717c11 */ /* 0x000fe4000f8e18ff */
[----:B------:R-:W-:Y:S02]  /*5590*/  @P1 LOP3.LUT R0, R0, 0x1, RZ, 0xc0, !PT ;  /* 0x0000000100001812 */ /* 0x000fe400078ec0ff */
[----:B------:R-:W-:Y:S02]  /*55a0*/  SHF.L.U32 R3, R107, 0x1f, RZ ;  /* 0x0000001f6b037819 */ /* 0x000fe400000006ff */
[----:B------:R-:W-:Y:S02]  /*55b0*/  ISETP.NE.U32.OR P6, PT, R0, 0x1, !P1 ;  /* 0x000000010000780c */ /* 0x000fe40004fc5470 */
[----:B------:R-:W-:Y:S02]  /*55c0*/  PLOP3.LUT P2, PT, PT, PT, UP1, 0x80, 0x8 ;  /* 0x000000000008781c */ /* 0x000fe40003f4f018 */
[----:B------:R-:W-:Y:S02]  /*55d0*/  LEA.HI R48, R45, R45, RZ, 0x1 ;  /* 0x0000002d2d307211 */ /* 0x000fe400078f08ff */
[----:B------:R-:W-:Y:S02]  /*55e0*/  SEL R4, RZ, 0xffffffff, P4 ;  /* 0xffffffffff047807 */ /* 0x000fe40002000000 */
[----:B------:R-:W-:Y:S05]  /*55f0*/  P2R R118, PR, RZ, 0x40 ;  /* 0x00000040ff767803 */ /* 0x000fea0000000000 */
[----:B------:R-:W-:Y:S02]  /*5600*/  @P6 SHF.L.U32 R0, R104, 0x1f, RZ ;  /* 0x0000001f68006819 */ /* 0x000fe400000006ff */
[----:B------:R-:W-:Y:S02]  /*5610*/  @P2 SEL R4, R5, R4, !P3 ;  /* 0x0000000405042207 */ /* 0x000fe40005800000 */
[----:B------:R1:W3:Y:S02]  /*5620*/  @P6 SYNCS.PHASECHK.TRANS64.TRYWAIT P1, [R2+URZ+0x30], R0 ;  /* 0x00003000020065a7 */ /* 0x0002e400080211ff */
[----:B------:R-:W-:Y:S04]  /*5630*/  LOP3.LUT R4, R4, 0x1, RZ, 0xc0, !PT ;  /* 0x0000000104047812 */ /* 0x000fe800078ec0ff */
[----:B------:R-:W-:Y:S04]  /*5640*/  ISETP.NE.U32.AND P5, PT, R4, 0x1, PT ;  /* 0x000000010400780c */ /* 0x000fe80003fa5070 */
[----:B------:R-:W-:Y:S01]  /*5650*/  P2R R116, PR, RZ, 0x20 ;  /* 0x00000020ff747803 */ /* 0x000fe20000000000 */
[----:B------:R4:W2:Y:S01]  /*5660*/  SYNCS.PHASECHK.TRANS64.TRYWAIT P0, [R113+URZ+0xa0], R3 ;  /* 0x0000a003710075a7 */ /* 0x0008a200080011ff */
[C---:B-1----:R-:W-:Y:S01]  /*5670*/  IMAD.SHL.U32 R0, R48.reuse, 0x80, RZ ;  /* 0x0000008030007824 */ /* 0x042fe200078e00ff */
[----:B------:R-:W-:Y:S04]  /*5680*/  LOP3.LUT R48, R48, 0xffe, RZ, 0xc0, !PT ;  /* 0x00000ffe30307812 */ /* 0x000fe800078ec0ff */
[----:B------:R-:W-:Y:S01]  /*5690*/  LOP3.LUT R0, R0, 0xffffff00, RZ, 0xc0, !PT ;  /* 0xffffff0000007812 */ /* 0x000fe200078ec0ff */
[----:B------:R-:W-:Y:S04]  /*56a0*/  IMAD.IADD R48, R45, 0x1, -R48 ;  /* 0x000000012d307824 */ /* 0x000fe800078e0a30 */
[----:B------:R-:W-:Y:S04]  /*56b0*/  IMAD.IADD R0, R46, 0x1, R0 ;  /* 0x000000012e007824 */ /* 0x000fe800078e0200 */
[----:B------:R-:W-:Y:S01]  /*56c0*/  IMAD R48, R48, 0x100000, R0 ;  /* 0x0010000030307824 */ /* 0x000fe200078e0200 */
[----:B---3--:R-:W-:Y:S01]  /*56d0*/  @P6 SEL R115, RZ, 0x1, !P1 ;  /* 0x00000001ff736807 */ /* 0x008fe20004800000 */
[----:B----4-:R-:W-:Y:S06]  /*56e0*/  @!P6 BRA `(.L_x_90) ;  /* 0x000000000080e947 */ /* 0x010fec0003800000 */
[----:B------:R-:W-:Y:S01]  /*56f0*/  @P5 IMAD R5, R105, 0x1000, R100 ;  /* 0x0000100069055824 */ /* 0x000fe200078e0264 */
[----:B------:R-:W-:Y:S01]  /*5700*/  ISETP.NE.AND P1, PT, R115, RZ, PT ;  /* 0x000000ff7300720c */ /* 0x000fe20003f25270 */
[----:B------:R-:W-:Y:S01]  /*5710*/  BSSY B0, `(.L_x_91) ;  /* 0x000000b000007945 */ /* 0x000fe20003800000 */
[----:B------:R-:W-:Y:S01]  /*5720*/  CS2R R82, SRZ ;  /* 0x0000000000527805 */ /* 0x000fe2000001ff00 */
[----:B------:R-:W-:Y:S01]  /*5730*/  @P5 VIADD R4, R5, UR49 ;  /* 0x0000003105045c36 */ /* 0x000fe20008000000 */
[----:B------:R-:W-:Y:S02]  /*5740*/  CS2R R80, SRZ ;  /* 0x0000000000507805 */ /* 0x000fe4000001ff00 */
[----:B------:R-:W-:Y:S02]  /*5750*/  CS2R R86, SRZ ;  /* 0x0000000000567805 */ /* 0x000fe4000001ff00 */
[----:B------:R-:W-:Y:S01]  /*5760*/  CS2R R84, SRZ ;  /* 0x0000000000547805 */ /* 0x000fe2000001ff00 */
[----:B------:R-:W-:Y:S04]  /*5770*/  @P5 IMAD R4, R108, -0x10, R4 ;  /* 0xfffffff06c045824 */ /* 0x000fe800078e0204 */
[----:B------:R-:W-:Y:S05]  /*5780*/  @P1 BRA `(.L_x_92) ;  /* 0x00000000000c1947 */ /* 0x000fea0003800000 */
[----:B------:R-:W-:Y:S04]  /*5790*/  SHF.L.U32 R0, R104, 0x1f, RZ ;  /* 0x0000001f68007819 */ /* 0x000fe800000006ff */
[----:B------:R-:W1:Y:S02]  /*57a0*/  SYNCS.PHASECHK.TRANS64.TRYWAIT P1, [R2+URZ+0x30], R0 ;  /* 0x00003000020075a7 */ /* 0x000e6400080211ff */
[----:B-1----:R-:W-:Y:S05]  /*57b0*/  @!P1 BRA `(.L_x_93) ;  /* 0x0000003c00f89947 */ /* 0x002fea0003800000 */
.L_x_92:
[----:B------:R-:W-:Y:S05]  /*57c0*/  BSYNC B0 ;  /* 0x0000000000007941 */ /* 0x000fea0003800000 */
.L_x_91:
[----:B------:R-:W-:Y:S01]  /*57d0*/  ISETP.NE.AND P1, PT, R116, RZ, PT ;  /* 0x000000ff7400720c */ /* 0x000fe20003f25270 */
[----:B-1----:R-:W-:Y:S02]  /*57e0*/  VIADD R2, R2, 0x50 ;  /* 0x0000005002027836 */ /* 0x002fe40000000000 */
[----:B------:R-:W-:Y:S02]  /*57f0*/  IMAD.U32 R0, RZ, RZ, UR37 ;  /* 0x00000025ff007e24 */ /* 0x000fe4000f8e00ff */
[----:B------:R-:W-:Y:S03]  /*5800*/  VIADD R105, R105, 0x1 ;  /* 0x0000000169697836 */ /* 0x000fe60000000000 */
[----:B------:R-:W-:Y:S05]  /*5810*/  PRMT R0, R0, 0x654, R2 ;  /* 0x0000065400007816 */ /* 0x000fea0000000002 */
[----:B------:R1:W3:Y:S04]  /*5820*/  @P1 LDS.128 R80, [R5+UR49+0x200] ;  /* 0x0002003105501984 */ /* 0x0002e80008000c00 */
[----:B------:R1:W4:Y:S01]  /*5830*/  @P1 LDS.128 R84, [R4+0x210] ;  /* 0x0002100004541984 */ /* 0x0003220000000c00 */
[C---:B------:R-:W-:Y:S01]  /*5840*/  ISETP.NE.AND P1, PT, R105.reuse, 0x4, PT ;  /* 0x000000046900780c */ /* 0x040fe20003f25270 */
[----:B------:R-:W-:Y:S01]  /*5850*/  @!PT LDS RZ, [RZ] ;  /* 0x00000000fffff984 */ /* 0x000fe20000000800 */
[----:B------:R-:W-:Y:S01]  /*5860*/  @!PT LDS RZ, [RZ] ;  /* 0x00000000fffff984 */ /* 0x000fe20000000800 */
[----:B------:R-:W-:Y:S01]  /*5870*/  @!PT LDS RZ, [RZ] ;  /* 0x00000000fffff984 */ /* 0x000fe20000000800 */
[----:B------:R-:W-:Y:S01]  /*5880*/  @!PT LDS RZ, [RZ] ;  /* 0x00000000fffff984 */ /* 0x000fe20000000800 */
[----:B------:R5:W-:Y:S06]  /*5890*/  MEMBAR.ALL.CTA ;  /* 0x0000000000007992 */ /* 0x000bec0000008000 */
[----:B-----5:R-:W5:Y:S01]  /*58a0*/  FENCE.VIEW.ASYNC.S ;  /* 0x00000000000073c6 */ /* 0x020f620000000000 */
[----:B------:R-:W-:Y:S01]  /*58b0*/  SEL R105, R105, RZ, P1 ;  /* 0x000000ff69697207 */ /* 0x000fe20000800000 */
[----:B-----5:R5:W-:Y:S02]  /*58c0*/  SYNCS.ARRIVE.TRANS64.RED.A1T0 RZ, [R0+URZ], RZ ;  /* 0x000000ff00ff79a7 */ /* 0x020be400081004ff */
[----:B-----5:R-:W-:Y:S04]  /*58d0*/  SEL R0, RZ, 0x1, P1 ;  /* 0x00000001ff007807 */ /* 0x020fe80000800000 */
[----:B-1-3--:R-:W-:Y:S02]  /*58e0*/  LOP3.LUT R104, R104, R0, RZ, 0x3c, !PT ;  /* 0x0000000068687212 */ /* 0x00afe400078e3cff */
.L_x_90:
[----:B------:R-:W-:Y:S05]  /*58f0*/  BSYNC B1 ;  /* 0x0000000000017941 */ /* 0x000fea0003800000 */
.L_x_89:
[----:B------:R-:W-:Y:S04]  /*5900*/  SHF.R.U32.HI R0, RZ, 0x15, R48 ;  /* 0x00000015ff007819 */ /* 0x000fe80000011630 */
[----:B------:R-:W-:Y:S01]  /*5910*/  LOP3.LUT P1, RZ, R0, 0x3, R101, 0x48, !PT ;  /* 0x0000000300ff7812 */ /* 0x000fe20007824865 */
[----:B------:R-:W-:Y:S01]  /*5920*/  @!UPT UIADD3 URZ, UPT, UPT, URZ, URZ, URZ ;  /* 0x000000fffffff290 */ /* 0x000fe2000fffe0ff */
[----:B--2---:R-:W-:Y:S11]  /*5930*/  @P0 BRA `(.L_x_94) ;  /* 0x0000000000080947 */ /* 0x004ff60003800000 */
[----:B------:R-:W1:Y:S02]  /*5940*/  SYNCS.PHASECHK.TRANS64.TRYWAIT P0, [R113+URZ+0xa0], R3 ;  /* 0x0000a003710075a7 */ /* 0x000e6400080011ff */
[----:B-1----:R-:W-:Y:S05]  /*5950*/  @!P0 BRA `(.L_x_95) ;  /* 0x0000003c00a48947 */ /* 0x002fea0003800000 */
.L_x_94:
[----:B------:R-:W-:Y:S05]  /*5960*/  @!P1 BRA `(.L_x_96) ;  /* 0x0000000000409947 */ /* 0x000fea0003800000 */
[----:B------:R-:W2:Y:S01]  /*5970*/  LDCU.64 UR8, c[0x4][0x78] ;  /* 0x01000f00ff0877ac */ /* 0x000ea20008000a00 */
[----:B-1----:R-:W-:Y:S01]  /*5980*/  MOV R3, 0x0 ;  /* 0x0000000000037802 */ /* 0x002fe20000000f00 */
[----:B------:R-:W-:Y:S02]  /*5990*/  HFMA2 R12, -RZ, RZ, 0, 5.9604644775390625e-08 ;  /* 0x00000001ff0c7431 */ /* 0x000fe400000001ff */
[----:B------:R-:W-:Y:S02]  /*59a0*/  IMAD.MOV.U32 R8, RZ, RZ, 0x192 ;  /* 0x00000192ff087424 */ /* 0x000fe400078e00ff */
[----:B------:R-:W-:Y:S01]  /*59b0*/  IMAD.MOV.U32 R13, RZ, RZ, RZ ;  /* 0x000000ffff0d7224 */ /* 0x000fe200078e00ff */
[----:B------:R-:W1:Y:S01]  /*59c0*/  LDCU.64 UR6, c[0x4][0x80] ;  /* 0x01001000ff0677ac */ /* 0x000e620008000a00 */
[----:B------:R-:W3:Y:S01]  /*59d0*/  LDC.64 R2, c[0x4][R3] ;  /* 0x0100000003027b82 */ /* 0x000ee20000000a00 */
[----:B------:R-:W5:Y:S01]  /*59e0*/  LDCU.64 UR4, c[0x4][0x18] ;  /* 0x01000300ff0477ac */ /* 0x000f620008000a00 */
[----:B--2---:R-:W-:Y:S01]  /*59f0*/  MOV R5, UR9 ;  /* 0x0000000900057c02 */ /* 0x004fe20008000f00 */
[----:B------:R-:W-:Y:S01]  /*5a00*/  IMAD.U32 R4, RZ, RZ, UR8 ;  /* 0x00000008ff047e24 */ /* 0x000fe2000f8e00ff */
[----:B-1----:R-:W-:Y:S01]  /*5a10*/  MOV R7, UR7 ;  /* 0x0000000700077c02 */ /* 0x002fe20008000f00 */
[----:B------:R-:W-:Y:S01]  /*5a20*/  IMAD.U32 R6, RZ, RZ, UR6 ;  /* 0x00000006ff067e24 */ /* 0x000fe2000f8e00ff */
[----:B-----5:R-:W-:Y:S01]  /*5a30*/  MOV R11, UR5 ;  /* 0x00000005000b7c02 */ /* 0x020fe20008000f00 */
[----:B------:R-:W-:Y:S02]  /*5a40*/  IMAD.U32 R10, RZ, RZ, UR4 ;  /* 0x00000004ff0a7e24 */ /* 0x000fe4000f8e00ff */
[----:B------:R-:W-:Y:S07]  /*5a50*/  LEPC R20, `(.L_x_96) ;  /* 0x000000001014794e */ /* 0x000fee0000000000 */
[----:B---34-:R-:W-:Y:S05]  /*5a60*/  CALL.ABS.NOINC R2 ;  /* 0x0000000002007343 */ /* 0x018fea0003c00000 */
.L_x_96:
[----:B------:R-:W-:Y:S01]  /*5a70*/  F2FP.F16.E4M3.UNPACK_B R4, R81 ;  /* 0x00000051ff04723e */ /* 0x000fe200020006ff */
[----:B------:R-:W-:Y:S05]  /*5a80*/  WARPSYNC.ALL ;  /* 0x0000000000007948 */ /* 0x000fea0003800000 */
[----:B------:R-:W-:Y:S01]  /*5a90*/  R2UR UR4, R48 ;  /* 0x00000000300472ca */ /* 0x000fe200000e0000 */
[--C-:B------:R-:W-:Y:S01]  /*5aa0*/  HADD2.F32 R53, -RZ, R4.reuse.H0_H0 ;  /* 0x20000004ff357230 */ /* 0x100fe20000004100 */
[-C--:B-1----:R-:W-:Y:S01]  /*5ab0*/  F2FP.F16.E4M3.UNPACK_B R3, R80.reuse ;  /* 0x00000050ff03723e */ /* 0x082fe200020006ff */
[----:B------:R-:W-:Y:S01]  /*5ac0*/  HADD2.F32 R54, -RZ, R4.H1_H1 ;  /* 0x30000004ff367230 */ /* 0x000fe20000004100 */
[----:B------:R-:W-:Y:S01]  /*5ad0*/  F2FP.F16.E4M3.UNPACK_B R0, R80.H1 ;  /* 0x00000050ff00723e */ /* 0x000fe200030006ff */
[----:B------:R-:W-:Y:S01]  /*5ae0*/  BSSY.RECONVERGENT B0, `(.L_x_97) ;  /* 0x0000099000007945 */ /* 0x000fe20003800200 */
[----:B------:R-:W-:Y:S01]  /*5af0*/  F2FP.F16.E4M3.UNPACK_B R64, R83.H1 ;  /* 0x00000053ff40723e */ /* 0x000fe200030006ff */
[--C-:B------:R-:W-:Y:S01]  /*5b00*/  HADD2.F32 R2, -RZ, R3.reuse.H0_H0 ;  /* 0x20000003ff027230 */ /* 0x100fe20000004100 */
[----:B----4-:R-:W-:Y:S01]  /*5b10*/  F2FP.F16.E4M3.UNPACK_B R74, R86 ;  /* 0x00000056ff4a723e */ /* 0x010fe200020006ff */
[----:B------:R-:W-:Y:S01]  /*5b20*/  HADD2.F32 R50, -RZ, R3.H1_H1 ;  /* 0x30000003ff327230 */ /* 0x000fe20000004100 */
[----:B------:R-:W-:Y:S01]  /*5b30*/  F2FP.F16.E4M3.UNPACK_B R3, R81.H1 ;  /* 0x00000051ff03723e */ /* 0x000fe200030006ff */
[--C-:B------:R-:W-:Y:S01]  /*5b40*/  HADD2.F32 R51, -RZ, R0.reuse.H0_H0 ;  /* 0x20000000ff337230 */ /* 0x100fe20000004100 */
[----:B------:R-:W-:Y:S01]  /*5b50*/  IADD3 R114, PT, PT, R100, UR49, RZ ;  /* 0x0000003164727c10 */ /* 0x000fe2000fffe0ff */
[----:B------:R-:W-:Y:S01]  /*5b60*/  HADD2.F32 R52, -RZ, R0.H1_H1 ;  /* 0x30000000ff347230 */ /* 0x000fe20000004100 */
[----:B------:R-:W-:Y:S01]  /*5b70*/  LDTM.16dp32bit_t0_t15.x32 R4, tmem[UR4] ;  /* 0x00000004000479ee */ /* 0x000fe20008a80000 */
[----:B------:R-:W1:Y:S01]  /*5b80*/  LDTM.16dp32bit_t16_t31.x32 R4, tmem[UR4+0x20] ;  /* 0x00002004000479ee */ /* 0x000e620008aa0000 */
[-C--:B------:R-:W-:Y:S01]  /*5b90*/  F2FP.F16.E4M3.UNPACK_B R0, R82.reuse ;  /* 0x00000052ff00723e */ /* 0x080fe200020006ff */
[--C-:B------:R-:W-:Y:S01]  /*5ba0*/  HADD2.F32 R55, -RZ, R3.reuse.H0_H0 ;  /* 0x20000003ff377230 */ /* 0x100fe20000004100 */
[----:B------:R-:W-:Y:S01]  /*5bb0*/  SHF.L.U32 R117, R102, 0x4, RZ ;  /* 0x0000000466757819 */ /* 0x000fe200000006ff */
[----:B------:R-:W-:Y:S01]  /*5bc0*/  HADD2.F32 R56, -RZ, R3.H1_H1 ;  /* 0x30000003ff387230 */ /* 0x000fe20000004100 */
[----:B------:R-:W-:Y:S01]  /*5bd0*/  F2FP.F16.E4M3.UNPACK_B R3, R82.H1 ;  /* 0x00000052ff03723e */ /* 0x000fe200030006ff */
[--C-:B------:R-:W-:Y:S01]  /*5be0*/  HADD2.F32 R57, -RZ, R0.reuse.H0_H0 ;  /* 0x20000000ff397230 */ /* 0x100fe20000004100 */
[----:B------:R-:W-:Y:S01]  /*5bf0*/  IADD3 R114, PT, PT, R114, R117, RZ ;  /* 0x0000007572727210 */ /* 0x000fe20007ffe0ff */
[----:B------:R-:W-:Y:S01]  /*5c00*/  HADD2.F32 R58, -RZ, R0.H1_H1 ;  /* 0x30000000ff3a7230 */ /* 0x000fe20000004100 */
[----:B------:R-:W-:Y:S01]  /*5c10*/  F2FP.F16.E4M3.UNPACK_B R0, R83 ;  /* 0x00000053ff00723e */ /* 0x000fe200020006ff */
[--C-:B------:R-:W-:Y:S01]  /*5c20*/  HADD2.F32 R59, -RZ, R3.reuse.H0_H0 ;  /* 0x20000003ff3b7230 */ /* 0x100fe20000004100 */
[----:B------:R-:W-:Y:S01]  /*5c30*/  ISETP.NE.AND P0, PT, R110, RZ, PT ;  /* 0x000000ff6e00720c */ /* 0x000fe20003f05270 */
[----:B------:R-:W-:Y:S01]  /*5c40*/  HADD2.F32 R60, -RZ, R3.H1_H1 ;  /* 0x30000003ff3c7230 */ /* 0x000fe20000004100 */
[-C--:B------:R-:W-:Y:S01]  /*5c50*/  F2FP.F16.E4M3.UNPACK_B R3, R84.reuse ;  /* 0x00000054ff03723e */ /* 0x080fe200020006ff */
[--C-:B------:R-:W-:Y:S01]  /*5c60*/  HADD2.F32 R61, -RZ, R0.reuse.H0_H0 ;  /* 0x20000000ff3d7230 */ /* 0x100fe20000004100 */
[----:B------:R-:W-:Y:S01]  /*5c70*/  ISETP.NE.AND P6, PT, R118, RZ, PT ;  /* 0x000000ff7600720c */ /* 0x000fe20003fc5270 */
[----:B------:R-:W-:Y:S01]  /*5c80*/  HADD2.F32 R62, -RZ, R0.H1_H1 ;  /* 0x30000000ff3e7230 */ /* 0x000fe20000004100 */
[----:B------:R-:W-:Y:S01]  /*5c90*/  F2FP.F16.E4M3.UNPACK_B R0, R84.H1 ;  /* 0x00000054ff00723e */ /* 0x000fe200030006ff */
[--C-:B------:R-:W-:Y:S02]  /*5ca0*/  HADD2.F32 R65, -RZ, R3.reuse.H0_H0 ;  /* 0x20000003ff417230 */ /* 0x100fe40000004100 */
[----:B------:R-:W-:Y:S01]  /*5cb0*/  HADD2.F32 R66, -RZ, R3.H1_H1 ;  /* 0x30000003ff427230 */ /* 0x000fe20000004100 */
[-C--:B------:R-:W-:Y:S01]  /*5cc0*/  F2FP.F16.E4M3.UNPACK_B R3, R85.reuse ;  /* 0x00000055ff03723e */ /* 0x080fe200020006ff */
[--C-:B------:R-:W-:Y:S02]  /*5cd0*/  HADD2.F32 R67, -RZ, R0.reuse.H0_H0 ;  /* 0x20000000ff437230 */ /* 0x100fe40000004100 */
[----:B------:R-:W-:Y:S01]  /*5ce0*/  HADD2.F32 R68, -RZ, R0.H1_H1 ;  /* 0x30000000ff447230 */ /* 0x000fe20000004100 */
[----:B------:R-:W-:Y:S01]  /*5cf0*/  F2FP.F16.E4M3.UNPACK_B R0, R85.H1 ;  /* 0x00000055ff00723e */ /* 0x000fe200030006ff */
[--C-:B------:R-:W-:Y:S02]  /*5d00*/  HADD2.F32 R69, -RZ, R3.reuse.H0_H0 ;  /* 0x20000003ff457230 */ /* 0x100fe40000004100 */
[C---:B-1----:R-:W-:Y:S01]  /*5d10*/  FMUL R7, R47.reuse, R7 ;  /* 0x000000072f077220 */ /* 0x042fe20000400000 */
[----:B------:R-:W-:Y:S01]  /*5d20*/  HADD2.F32 R70, -RZ, R3.H1_H1 ;  /* 0x30000003ff467230 */ /* 0x000fe20000004100 */
[----:B------:R-:W-:Y:S01]  /*5d30*/  F2FP.F16.E4M3.UNPACK_B R3, R86.H1 ;  /* 0x00000056ff03723e */ /* 0x000fe200030006ff */
[--C-:B------:R-:W-:Y:S02]  /*5d40*/  HADD2.F32 R71, -RZ, R0.reuse.H0_H0 ;  /* 0x20000000ff477230 */ /* 0x100fe40000004100 */
[----:B------:R-:W-:Y:S02]  /*5d50*/  HADD2.F32 R72, -RZ, R0.H1_H1 ;  /* 0x30000000ff487230 */ /* 0x000fe40000004100 */
[----:B------:R-:W-:Y:S01]  /*5d60*/  FMUL R0, R47, R4 ;  /* 0x000000042f007220 */ /* 0x000fe20000400000 */
[--C-:B------:R-:W-:Y:S01]  /*5d70*/  HADD2.F32 R73, -RZ, R74.reuse.H0_H0 ;  /* 0x2000004aff497230 */ /* 0x100fe20000004100 */
[----:B------:R-:W-:Y:S01]  /*5d80*/  F2FP.F16.E4M3.UNPACK_B R4, R87 ;  /* 0x00000057ff04723e */ /* 0x000fe200020006ff */
[----:B------:R-:W-:Y:S02]  /*5d90*/  HADD2.F32 R74, -RZ, R74.H1_H1 ;  /* 0x3000004aff4a7230 */ /* 0x000fe40000004100 */
[----:B------:R-:W-:Y:S01]  /*5da0*/  FFMA R0, R49, R2, R0 ;  /* 0x0000000231007223 */ /* 0x000fe20000000000 */
[----:B------:R-:W-:Y:S01]  /*5db0*/  FMUL R2, R47, R5 ;  /* 0x000000052f027220 */ /* 0x000fe20000400000 */
[--C-:B------:R-:W-:Y:S01]  /*5dc0*/  HADD2.F32 R75, -RZ, R3.reuse.H0_H0 ;  /* 0x20000003ff4b7230 */ /* 0x100fe20000004100 */
[----:B------:R-:W-:Y:S01]  /*5dd0*/  F2FP.F16.E4M3.UNPACK_B R5, R87.H1 ;  /* 0x00000057ff05723e */ /* 0x000fe200030006ff */
[----:B------:R-:W-:Y:S02]  /*5de0*/  HADD2.F32 R76, -RZ, R3.H1_H1 ;  /* 0x30000003ff4c7230 */ /* 0x000fe40000004100 */
[----:B------:R-:W-:Y:S01]  /*5df0*/  FFMA R2, R49, R50, R2 ;  /* 0x0000003231027223 */ /* 0x000fe20000000002 */
[--C-:B------:R-:W-:Y:S02]  /*5e00*/  HADD2.F32 R50, -RZ, R4.reuse.H0_H0 ;  /* 0x20000004ff327230 */ /* 0x100fe40000004100 */
[C---:B------:R-:W-:Y:S01]  /*5e10*/  FMUL R3, R47.reuse, R6 ;  /* 0x000000062f037220 */ /* 0x040fe20000400000 */
[--C-:B------:R-:W-:Y:S02]  /*5e20*/  HADD2.F32 R77, -RZ, R5.reuse.H1_H1 ;  /* 0x30000005ff4d7230 */ /* 0x100fe40000004100 */
[C---:B------:R-:W-:Y:S01]  /*5e30*/  FMUL R6, R47.reuse, R11 ;  /* 0x0000000b2f067220 */ /* 0x040fe20000400000 */
[----:B------:R-:W-:Y:S01]  /*5e40*/  FMUL R11, R47, R16 ;  /* 0x000000102f0b7220 */ /* 0x000fe20000400000 */
[C---:B------:R-:W-:Y:S01]  /*5e50*/  FFMA R3, R49.reuse, R51, R3 ;  /* 0x0000003331037223 */ /* 0x040fe20000000003 */
[----:B------:R-:W-:Y:S01]  /*5e60*/  FFMA R7, R49, R52, R7 ;  /* 0x0000003431077223 */ /* 0x000fe20000000007 */
[----:B------:R-:W-:Y:S02]  /*5e70*/  HADD2.F32 R51, -RZ, R4.H1_H1 ;  /* 0x30000004ff337230 */ /* 0x000fe40000004100 */
[C---:B------:R-:W-:Y:S01]  /*5e80*/  FMUL R4, R47.reuse, R9 ;  /* 0x000000092f047220 */ /* 0x040fe20000400000 */
[----:B------:R-:W-:Y:S02]  /*5e90*/  HADD2.F32 R52, -RZ, R5.H0_H0 ;  /* 0x20000005ff347230 */ /* 0x000fe40000004100 */
[----:B------:R-:W-:Y:S01]  /*5ea0*/  FMUL R16, R47, R21 ;  /* 0x000000152f107220 */ /* 0x000fe20000400000 */
[----:B------:R-:W-:Y:S01]  /*5eb0*/  F2FP.SATFINITE.E4M3.F32.PACK_AB_MERGE_C R78, R7, R3, RZ ;  /* 0x00000003074e723e */ /* 0x000fe200048070ff */
[C---:B------:R-:W-:Y:S01]  /*5ec0*/  FMUL R3, R47.reuse, R8 ;  /* 0x000000082f037220 */ /* 0x040fe20000400000 */
[C---:B------:R-:W-:Y:S01]  /*5ed0*/  FMUL R7, R47.reuse, R12 ;  /* 0x0000000c2f077220 */ /* 0x040fe20000400000 */
[C---:B------:R-:W-:Y:S01]  /*5ee0*/  FMUL R8, R47.reuse, R13 ;  /* 0x0000000d2f087220 */ /* 0x040fe20000400000 */
[----:B------:R-:W-:Y:S01]  /*5ef0*/  FMUL R12, R47, R17 ;  /* 0x000000112f0c7220 */ /* 0x000fe20000400000 */
[C---:B------:R-:W-:Y:S01]  /*5f00*/  FFMA R3, R49.reuse, R53, R3 ;  /* 0x0000003531037223 */ /* 0x040fe20000000003 */
[----:B------:R-:W-:Y:S01]  /*5f10*/  FFMA R4, R49, R54, R4 ;  /* 0x0000003631047223 */ /* 0x000fe20000000004 */
[C---:B------:R-:W-:Y:S01]  /*5f20*/  FMUL R5, R47.reuse, R10 ;  /* 0x0000000a2f057220 */ /* 0x040fe20000400000 */
[C---:B------:R-:W-:Y:S01]  /*5f30*/  FMUL R9, R47.reuse, R14 ;  /* 0x0000000e2f097220 */ /* 0x040fe20000400000 */
[C---:B------:R-:W-:Y:S01]  /*5f40*/  FMUL R10, R47.reuse, R15 ;  /* 0x0000000f2f0a7220 */ /* 0x040fe20000400000 */
[----:B------:R-:W-:Y:S01]  /*5f50*/  FMUL R15, R47, R20 ;  /* 0x000000142f0f7220 */ /* 0x000fe20000400000 */
[C---:B------:R-:W-:Y:S01]  /*5f60*/  FFMA R5, R49.reuse, R55, R5 ;  /* 0x0000003731057223 */ /* 0x040fe20000000005 */
[C---:B------:R-:W-:Y:S01]  /*5f70*/  FFMA R6, R49.reuse, R56, R6 ;  /* 0x0000003831067223 */ /* 0x040fe20000000006 */
[C---:B------:R-:W-:Y:S01]  /*5f80*/  FFMA R7, R49.reuse, R57, R7 ;  /* 0x0000003931077223 */ /* 0x040fe20000000007 */
[C---:B------:R-:W-:Y:S01]  /*5f90*/  FFMA R8, R49.reuse, R58, R8 ;  /* 0x0000003a31087223 */ /* 0x040fe20000000008 */
[--C-:B------:R-:W-:Y:S02]  /*5fa0*/  HADD2.F32 R63, -RZ, R64.reuse.H0_H0 ;  /* 0x20000040ff3f7230 */ /* 0x100fe40000004100 */
[C---:B------:R-:W-:Y:S01]  /*5fb0*/  FFMA R9, R49.reuse, R59, R9 ;  /* 0x0000003b31097223 */ /* 0x040fe20000000009 */
[----:B------:R-:W-:Y:S01]  /*5fc0*/  F2FP.SATFINITE.E4M3.F32.PACK_AB_MERGE_C R5, R6, R5, RZ ;  /* 0x000000050605723e */ /* 0x000fe200048070ff */
[C---:B------:R-:W-:Y:S01]  /*5fd0*/  FFMA R10, R49.reuse, R60, R10 ;  /* 0x0000003c310a7223 */ /* 0x040fe2000000000a */
[C---:B------:R-:W-:Y:S01]  /*5fe0*/  FFMA R11, R49.reuse, R61, R11 ;  /* 0x0000003d310b7223 */ /* 0x040fe2000000000b */
[----:B------:R-:W-:Y:S01]  /*5ff0*/  FFMA R12, R49, R62, R12 ;  /* 0x0000003e310c7223 */ /* 0x000fe2000000000c */
[C---:B------:R-:W-:Y:S01]  /*6000*/  FMUL R20, R47.reuse, R25 ;  /* 0x000000192f147220 */ /* 0x040fe20000400000 */
[C---:B------:R-:W-:Y:S01]  /*6010*/  FMUL R25, R47.reuse, R30 ;  /* 0x0000001e2f197220 */ /* 0x040fe20000400000 */
[C---:B------:R-:W-:Y:S01]  /*6020*/  FMUL R30, R47.reuse, R35 ;  /* 0x000000232f1e7220 */ /* 0x040fe20000400000 */
[----:B------:R-:W-:Y:S01]  /*6030*/  F2FP.SATFINITE.E4M3.F32.PACK_AB_MERGE_C R9, R10, R9, RZ ;  /* 0x000000090a09723e */ /* 0x000fe200048070ff */
[----:B------:R-:W-:Y:S02]  /*6040*/  HADD2.F32 R64, -RZ, R64.H1_H1 ;  /* 0x30000040ff407230 */ /* 0x000fe40000004100 */
[C---:B------:R-:W-:Y:S01]  /*6050*/  FMUL R13, R47.reuse, R18 ;  /* 0x000000122f0d7220 */ /* 0x040fe20000400000 */
[C---:B------:R-:W-:Y:S01]  /*6060*/  FMUL R14, R47.reuse, R19 ;  /* 0x000000132f0e7220 */ /* 0x040fe20000400000 */
[C---:B------:R-:W-:Y:S01]  /*6070*/  FMUL R17, R47.reuse, R22 ;  /* 0x000000162f117220 */ /* 0x040fe20000400000 */
[----:B------:R-:W-:Y:S01]  /*6080*/  FMUL R18, R47, R23 ;  /* 0x000000172f127220 */ /* 0x000fe20000400000 */
[C---:B------:R-:W-:Y:S01]  /*6090*/  FFMA R13, R49.reuse, R63, R13 ;  /* 0x0000003f310d7223 */ /* 0x040fe2000000000d */
[C---:B------:R-:W-:Y:S01]  /*60a0*/  FFMA R14, R49.reuse, R64, R14 ;  /* 0x00000040310e7223 */ /* 0x040fe2000000000e */
[----:B------:R-:W-:Y:S01]  /*60b0*/  FFMA R15, R49, R65, R15 ;  /* 0x00000041310f7223 */ /* 0x000fe2000000000f */
[----:B------:R-:W-:Y:S01]  /*60c0*/  FMUL R19, R47, R24 ;  /* 0x000000182f137220 */ /* 0x000fe20000400000 */
[C---:B------:R-:W-:Y:S01]  /*60d0*/  FFMA R16, R49.reuse, R66, R16 ;  /* 0x0000004231107223 */ /* 0x040fe20000000010 */
[----:B------:R-:W-:Y:S01]  /*60e0*/  FFMA R17, R49, R67, R17 ;  /* 0x0000004331117223 */ /* 0x000fe20000000011 */
[----:B------:R-:W-:Y:S01]  /*60f0*/  F2FP.SATFINITE.E4M3.F32.PACK_AB_MERGE_C R13, R14, R13, RZ ;  /* 0x0000000d0e0d723e */ /* 0x000fe200048070ff */
[C---:B------:R-:W-:Y:S01]  /*6100*/  FMUL R21, R47.reuse, R26 ;  /* 0x0000001a2f157220 */ /* 0x040fe20000400000 */
[----:B------:R-:W-:Y:S01]  /*6110*/  FMUL R22, R47, R27 ;  /* 0x0000001b2f167220 */ /* 0x000fe20000400000 */
[C---:B------:R-:W-:Y:S01]  /*6120*/  FFMA R18, R49.reuse, R68, R18 ;  /* 0x0000004431127223 */ /* 0x040fe20000000012 */
[----:B------:R-:W-:Y:S01]  /*6130*/  FFMA R19, R49, R69, R19 ;  /* 0x0000004531137223 */ /* 0x000fe20000000013 */
[----:B------:R-:W-:Y:S01]  /*6140*/  FMUL R23, R47, R28 ;  /* 0x0000001c2f177220 */ /* 0x000fe20000400000 */
[----:B------:R-:W-:Y:S01]  /*6150*/  FFMA R20, R49, R70, R20 ;  /* 0x0000004631147223 */ /* 0x000fe20000000014 */
[----:B------:R-:W-:Y:S01]  /*6160*/  FMUL R24, R47, R29 ;  /* 0x0000001d2f187220 */ /* 0x000fe20000400000 */
[C---:B------:R-:W-:Y:S01]  /*6170*/  FFMA R21, R49.reuse, R71, R21 ;  /* 0x0000004731157223 */ /* 0x040fe20000000015 */
[----:B------:R-:W-:Y:S01]  /*6180*/  FFMA R22, R49, R72, R22 ;  /* 0x0000004831167223 */ /* 0x000fe20000000016 */
[C---:B------:R-:W-:Y:S01]  /*6190*/  FMUL R26, R47.reuse, R31 ;  /* 0x0000001f2f1a7220 */ /* 0x040fe20000400000 */
[----:B------:R-:W-:Y:S01]  /*61a0*/  FMUL R27, R47, R32 ;  /* 0x000000202f1b7220 */ /* 0x000fe20000400000 */
[----:B------:R-:W-:Y:S01]  /*61b0*/  FFMA R23, R49, R73, R23 ;  /* 0x0000004931177223 */ /* 0x000fe20000000017 */
[----:B------:R-:W-:Y:S01]  /*61c0*/  FMUL R28, R47, R33 ;  /* 0x000000212f1c7220 */ /* 0x000fe20000400000 */
[----:B------:R-:W-:Y:S01]  /*61d0*/  FFMA R24, R49, R74, R24 ;  /* 0x0000004a31187223 */ /* 0x000fe20000000018 */
[----:B------:R-:W-:Y:S01]  /*61e0*/  FMUL R29, R47, R34 ;  /* 0x000000222f1d7220 */ /* 0x000fe20000400000 */
[C---:B------:R-:W-:Y:S01]  /*61f0*/  FFMA R25, R49.reuse, R75, R25 ;  /* 0x0000004b31197223 */ /* 0x040fe20000000019 */
[C---:B------:R-:W-:Y:S01]  /*6200*/  FFMA R26, R49.reuse, R76, R26 ;  /* 0x0000004c311a7223 */ /* 0x040fe2000000001a */
[C---:B------:R-:W-:Y:S01]  /*6210*/  FFMA R27, R49.reuse, R50, R27 ;  /* 0x00000032311b7223 */ /* 0x040fe2000000001b */
[C---:B------:R-:W-:Y:S01]  /*6220*/  FFMA R28, R49.reuse, R51, R28 ;  /* 0x00000033311c7223 */ /* 0x040fe2000000001c */
[----:B------:R-:W-:Y:S01]  /*6230*/  F2FP.SATFINITE.E4M3.F32.PACK_AB_MERGE_C R17, R18, R17, RZ ;  /* 0x000000111211723e */ /* 0x000fe200048070ff */
[C---:B------:R-:W-:Y:S01]  /*6240*/  FFMA R29, R49.reuse, R52, R29 ;  /* 0x00000034311d7223 */ /* 0x040fe2000000001d */
[----:B------:R-:W-:Y:S01]  /*6250*/  F2FP.SATFINITE.E4M3.F32.PACK_AB_MERGE_C R21, R22, R21, RZ ;  /* 0x000000151615723e */ /* 0x000fe200048070ff */
[----:B------:R-:W-:Y:S01]  /*6260*/  FFMA R30, R49, R77, R30 ;  /* 0x0000004d311e7223 */ /* 0x000fe2000000001e */
[----:B------:R-:W-:Y:S02]  /*6270*/  F2FP.SATFINITE.E4M3.F32.PACK_AB_MERGE_C R32, R2, R0, R78 ;  /* 0x000000000220723e */ /* 0x000fe4000480704e */
[----:B------:R-:W-:Y:S02]  /*6280*/  F2FP.SATFINITE.E4M3.F32.PACK_AB_MERGE_C R33, R4, R3, R5 ;  /* 0x000000030421723e */ /* 0x000fe40004807005 */
[----:B------:R-:W-:Y:S02]  /*6290*/  F2FP.SATFINITE.E4M3.F32.PACK_AB_MERGE_C R34, R8, R7, R9 ;  /* 0x000000070822723e */ /* 0x000fe40004807009 */
[----:B------:R-:W-:Y:S02]  /*62a0*/  F2FP.SATFINITE.E4M3.F32.PACK_AB_MERGE_C R35, R12, R11, R13 ;  /* 0x0000000b0c23723e */ /* 0x000fe4000480700d */
[----:B------:R-:W-:Y:S02]  /*62b0*/  F2FP.SATFINITE.E4M3.F32.PACK_AB_MERGE_C R16, R16, R15, R17 ;  /* 0x0000000f1010723e */ /* 0x000fe40004807011 */
[----:B------:R-:W-:Y:S01]  /*62c0*/  F2FP.SATFINITE.E4M3.F32.PACK_AB_MERGE_C R17, R20, R19, R21 ;  /* 0x000000131411723e */ /* 0x000fe20004807015 */
[----:B------:R1:W-:Y:S01]  /*62d0*/  STS.128 [R100+UR49+0x4200], R32 ;  /* 0x0042002064007988 */ /* 0x0003e20008000c31 */
[----:B------:R-:W-:Y:S02]  /*62e0*/  F2FP.SATFINITE.E4M3.F32.PACK_AB_MERGE_C R18, R26, R25, RZ ;  /* 0x000000191a12723e */ /* 0x000fe400048070ff */
[----:B------:R-:W-:Y:S02]  /*62f0*/  F2FP.SATFINITE.E4M3.F32.PACK_AB_MERGE_C R19, R30, R29, RZ ;  /* 0x0000001d1e13723e */ /* 0x000fe400048070ff */
[----:B------:R-:W-:Y:S02]  /*6300*/  F2FP.SATFINITE.E4M3.F32.PACK_AB_MERGE_C R18, R24, R23, R18 ;  /* 0x000000171812723e */ /* 0x000fe40004807012 */
[----:B------:R-:W-:Y:S02]  /*6310*/  F2FP.SATFINITE.E4M3.F32.PACK_AB_MERGE_C R19, R28, R27, R19 ;  /* 0x0000001b1c13723e */ /* 0x000fe40004807013 */
[----:B------:R-:W-:Y:S02]  /*6320*/  LEA R0, R105, UR49, 0x3 ;  /* 0x0000003169007c11 */ /* 0x000fe4000f8e18ff */
[----:B------:R-:W-:Y:S01]  /*6330*/  @P6 SHF.L.U32 R2, R104, 0x1f, RZ ;  /* 0x0000001f68026819 */ /* 0x000fe200000006ff */
[----:B------:R1:W-:Y:S01]  /*6340*/  STS.128 [R114+0x4210], R16 ;  /* 0x0042101072007388 */ /* 0x0003e20000000c00 */
[----:B------:R-:W-:Y:S01]  /*6350*/  @!PT LDS RZ, [RZ] ;  /* 0x00000000fffff984 */ /* 0x000fe20000000800 */
[----:B------:R-:W-:Y:S01]  /*6360*/  @!PT LDS RZ, [RZ] ;  /* 0x00000000fffff984 */ /* 0x000fe20000000800 */
[----:B------:R-:W-:Y:S01]  /*6370*/  @!PT LDS RZ, [RZ] ;  /* 0x00000000fffff984 */ /* 0x000fe20000000800 */
[----:B------:R-:W-:Y:S01]  /*6380*/  @!PT LDS RZ, [RZ] ;  /* 0x00000000fffff984 */ /* 0x000fe20000000800 */
[----:B------:R2:W-:Y:S07]  /*6390*/  MEMBAR.ALL.CTA ;  /* 0x0000000000007992 */ /* 0x0005ee0000008000 */
[----:B--2---:R-:W2:Y:S02]  /*63a0*/  FENCE.VIEW.ASYNC.S ;  /* 0x00000000000073c6 */ /* 0x004ea40000000000 */
[----:B--2---:R-:W-:Y:S06]  /*63b0*/  BAR.SYNC.DEFER_BLOCKING 0x1, 0x80 ;  /* 0x0042000000007b1d */ /* 0x004fec0000010000 */
[----:B------:R-:W-:Y:S05]  /*63c0*/  @P0 BRA `(.L_x_98) ;  /* 0x0000000000280947 */ /* 0x000fea0003800000 */
[----:B------:R-:W-:Y:S02]  /*63d0*/  UIADD3 UR4, UPT, UPT, UR49, 0x4200, URZ ;  /* 0x0000420031047890 */ /* 0x000fe4000fffe0ff */
[----:B------:R-:W-:Y:S01]  /*63e0*/  UIADD3 UR6, UP0, UPT, UR52, 0x680, URZ ;  /* 0x0000068034067890 */ /* 0x000fe2000ff1e0ff */
[----:B------:R-:W-:Y:S03]  /*63f0*/  UMOV UR43, UR36 ;  /* 0x00000024002b7c82 */ /* 0x000fe60008000000 */
[----:B------:R-:W-:Y:S01]  /*6400*/  MOV R109, UR4 ;  /* 0x00000004006d7c02 */ /* 0x000fe20008000f00 */
[----:B------:R-:W-:Y:S03]  /*6410*/  UIADD3.X UR7, UPT, UPT, URZ, UR53, URZ, UP0, !UPT ;  /* 0x00000035ff077290 */ /* 0x000fe600087fe4ff */
[----:B------:R-:W-:Y:S11]  /*6420*/  R2UR UR40, R109 ;  /* 0x000000006d2872ca */ /* 0x000ff600000e0000 */
[----:B------:R-:W-:Y:S02]  /*6430*/  @!UPT UIADD3 URZ, UPT, UPT, URZ, URZ, URZ ;  /* 0x000000fffffff290 */ /* 0x000fe4000fffe0ff */
[----:B------:R2:W-:Y:S01]  /*6440*/  UTMASTG.3D [UR40], [UR6] ;  /* 0x00000028060073b5 */ /* 0x0005e20008010000 */
[----:B------:R0:W-:Y:S01]  /*6450*/  UTMACMDFLUSH ;  /* 0x00000000000079b7 */ /* 0x0001e20000000000 */
[----:B--2---:R-:W-:Y:S04]  /*6460*/  DEPBAR.LE SB0, 0x1 ;  /* 0x000080400000791a */ /* 0x004fe80000000000 */
.L_x_98:
[----:B------:R-:W-:Y:S05]  /*6470*/  BSYNC.RECONVERGENT B0 ;  /* 0x0000000000007941 */ /* 0x000fea0003800200 */
.L_x_97:
[----:B------:R-:W-:Y:S06]  /*6480*/  BAR.SYNC.DEFER_BLOCKING 0x1, 0x80 ;  /* 0x0042000000007b1d */ /* 0x000fec0000010000 */
[----:B------:R-:W2:Y:S01]  /*6490*/  @P6 SYNCS.PHASECHK.TRANS64.TRYWAIT P0, [R0+URZ+0x30], R2 ;  /* 0x00003002000065a7 */ /* 0x000ea200080011ff */
[----:B------:R-:W-:Y:S01]  /*64a0*/  BSSY B1, `(.L_x_99) ;  /* 0x0000021000017945 */ /* 0x000fe20003800000 */
[----:B--2---:R-:W-:Y:S03]  /*64b0*/  @P6 SEL R115, RZ, 0x1, !P0 ;  /* 0x00000001ff736807 */ /* 0x004fe60004000000 */
[----:B------:R-:W-:Y:S05]  /*64c0*/  @!P6 BRA `(.L_x_100) ;  /* 0x000000000078e947 */ /* 0x000fea0003800000 */
[----:B------:R-:W-:Y:S01]  /*64d0*/  ISETP.NE.AND P1, PT, R116, RZ, PT ;  /* 0x000000ff7400720c */ /* 0x000fe20003f25270 */
[----:B------:R-:W-:Y:S01]  /*64e0*/  BSSY B0, `(.L_x_101) ;  /* 0x0000009000007945 */ /* 0x000fe20003800000 */
[----:B------:R-:W-:Y:S11]  /*64f0*/  ISETP.NE.AND P0, PT, R115, RZ, PT ;  /* 0x000000ff7300720c */ /* 0x000ff60003f05270 */
[----:B------:R-:W-:Y:S05]  /*6500*/  @P1 IMAD R2, R105, 0x1000, R100 ;  /* 0x0000100069021824 */ /* 0x000fea00078e0264 */
[----:B------:R-:W-:Y:S05]  /*6510*/  @P1 IADD3 R4, PT, PT, R2, UR49, RZ ;  /* 0x0000003102041c10 */ /* 0x000fea000fffe0ff */
[----:B------:R-:W-:Y:S01]  /*6520*/  @P1 IMAD.IADD R4, R4, 0x1, R117 ;  /* 0x0000000104041824 */ /* 0x000fe200078e0275 */
[----:B------:R-:W-:Y:S06]  /*6530*/  @P0 BRA `(.L_x_102) ;  /* 0x00000000000c0947 */ /* 0x000fec0003800000 */
[----:B------:R-:W-:Y:S04]  /*6540*/  SHF.L.U32 R3, R104, 0x1f, RZ ;  /* 0x0000001f68037819 */ /* 0x000fe800000006ff */
[----:B------:R-:W2:Y:S02]  /*6550*/  SYNCS.PHASECHK.TRANS64.TRYWAIT P0, [R0+URZ+0x30], R3 ;  /* 0x00003003000075a7 */ /* 0x000ea400080011ff */
[----:B--2---:R-:W-:Y:S05]  /*6560*/  @!P0 BRA `(.L_x_103) ;  /* 0x0000003000b48947 */ /* 0x004fea0003800000 */
.L_x_102:
[----:B------:R-:W-:Y:S05]  /*6570*/  BSYNC B0 ;  /* 0x0000000000007941 */ /* 0x000fea0003800000 */
.L_x_101:
[----:B------:R-:W-:Y:S01]  /*6580*/  ISETP.NE.AND P0, PT, R116, RZ, PT ;  /* 0x000000ff7400720c */ /* 0x000fe20003f05270 */
[----:B------:R-:W-:Y:S11]  /*6590*/  VIADD R105, R105, 0x1 ;  /* 0x0000000169697836 */ /* 0x000ff60000000000 */
[----:B------:R-:W-:Y:S01]  /*65a0*/  @!UPT UIADD3 URZ, UPT, UPT, URZ, URZ, URZ ;  /* 0x000000fffffff290 */ /* 0x000fe2000fffe0ff */
[----:B------:R3:W4:Y:S04]  /*65b0*/  @P0 LDS.128 R80, [R2+UR49+0x200] ;  /* 0x0002003102500984 */ /* 0x0007280008000c00 */
[----:B------:R1:W1:Y:S01]  /*65c0*/  @P0 LDS.128 R84, [R4+0x210] ;  /* 0x0002100004540984 */ /* 0x0002620000000c00 */
        /* <DEDUP_REMOVED lines=8> */
[----:B---3--:R-:W-:Y:S02]  /*6650*/  VIADD R2, R0, 0x50 ;  /* 0x0000005000027836 */ /* 0x008fe40000000000 */
[----:B--2---:R-:W-:Y:S05]  /*6660*/  IMAD.U32 R0, RZ, RZ, UR37 ;  /* 0x00000025ff007e24 */ /* 0x004fea000f8e00ff */
[----:B------:R-:W-:Y:S04]  /*6670*/  PRMT R0, R0, 0x654, R2 ;  /* 0x0000065400007816 */ /* 0x000fe80000000002 */
[----:B-----5:R2:W-:Y:S02]  /*6680*/  SYNCS.ARRIVE.TRANS64.RED.A1T0 RZ, [R0+URZ], RZ ;  /* 0x000000ff00ff79a7 */ /* 0x0205e400081004ff */
[----:B--2---:R-:W-:Y:S04]  /*6690*/  SEL R0, RZ, 0x1, P0 ;  /* 0x00000001ff007807 */ /* 0x004fe80000000000 */
[----:B-1--4-:R-:W-:Y:S02]  /*66a0*/  LOP3.LUT R104, R104, R0, RZ, 0x3c, !PT ;  /* 0x0000000068687212 */ /* 0x012fe400078e3cff */
.L_x_100:
[----:B------:R-:W-:Y:S05]  /*66b0*/  BSYNC B1 ;  /* 0x0000000000017941 */ /* 0x000fea0003800000 */
.L_x_99:
[----:B------:R-:W-:Y:S05]  /*66c0*/  VIADD R0, R48, 0x40 ;  /* 0x0000004030007836 */ /* 0x000fea0000000000 */
[----:B------:R-:W-:Y:S04]  /*66d0*/  SHF.R.U32.HI R0, RZ, 0x15, R0 ;  /* 0x00000015ff007819 */ /* 0x000fe80000011600 */
[----:B------:R-:W-:Y:S11]  /*66e0*/  LOP3.LUT P0, RZ, R0, 0x3, R101, 0x48, !PT ;  /* 0x0000000300ff7812 */ /* 0x000ff60007804865 */
[----:B------:R-:W-:Y:S02]  /*66f0*/  @!UPT UIADD3 URZ, UPT, UPT, URZ, URZ, URZ ;  /* 0x000000fffffff290 */ /* 0x000fe4000fffe0ff */
[----:B------:R-:W-:Y:S05]  /*6700*/  @!P0 BRA `(.L_x_104) ;  /* 0x0000000000408947 */ /* 0x000fea0003800000 */
[----:B------:R-:W2:Y:S01]  /*6710*/  LDCU.64 UR8, c[0x4][0x78] ;  /* 0x01000f00ff0877ac */ /* 0x000ea20008000a00 */
[----:B------:R-:W-:Y:S01]  /*6720*/  MOV R3, 0x0 ;  /* 0x0000000000037802 */ /* 0x000fe20000000f00 */
[----:B------:R-:W-:Y:S02]  /*6730*/  HFMA2 R12, -RZ, RZ, 0, 5.9604644775390625e-08 ;  /* 0x00000001ff0c7431 */ /* 0x000fe400000001ff */
[----:B------:R-:W-:Y:S02]  /*6740*/  IMAD.MOV.U32 R8, RZ, RZ, 0x192 ;  /* 0x00000192ff087424 */ /* 0x000fe400078e00ff */
[----:B------:R-:W-:Y:S01]  /*6750*/  IMAD.MOV.U32 R13, RZ, RZ, RZ ;  /* 0x000000ffff0d7224 */ /* 0x000fe200078e00ff */
[----:B------:R-:W3:Y:S01]  /*6760*/  LDCU.64 UR6, c[0x4][0x80] ;  /* 0x01001000ff0677ac */ /* 0x000ee20008000a00 */
[----:B------:R-:W4:Y:S01]  /*6770*/  LDC.64 R2, c[0x4][R3] ;  /* 0x0100000003027b82 */ /* 0x000f220000000a00 */
[----:B------:R-:W5:Y:S01]  /*6780*/  LDCU.64 UR4, c[0x4][0x18] ;  /* 0x01000300ff0477ac */ /* 0x000f620008000a00 */
[----:B--2---:R-:W-:Y:S01]  /*6790*/  MOV R5, UR9 ;  /* 0x0000000900057c02 */ /* 0x004fe20008000f00 */
[----:B------:R-:W-:Y:S01]  /*67a0*/  IMAD.U32 R4, RZ, RZ, UR8 ;  /* 0x00000008ff047e24 */ /* 0x000fe2000f8e00ff */
[----:B---3--:R-:W-:Y:S01]  /*67b0*/  MOV R7, UR7 ;  /* 0x0000000700077c02 */ /* 0x008fe20008000f00 */
[----:B------:R-:W-:Y:S01]  /*67c0*/  IMAD.U32 R6, RZ, RZ, UR6 ;  /* 0x00000006ff067e24 */ /* 0x000fe2000f8e00ff */
[----:B-----5:R-:W-:Y:S01]  /*67d0*/  MOV R11, UR5 ;  /* 0x00000005000b7c02 */ /* 0x020fe20008000f00 */
[----:B------:R-:W-:Y:S02]  /*67e0*/  IMAD.U32 R10, RZ, RZ, UR4 ;  /* 0x00000004ff0a7e24 */ /* 0x000fe4000f8e00ff */
[----:B------:R-:W-:Y:S07]  /*67f0*/  LEPC R20, `(.L_x_104) ;  /* 0x000000001014794e */ /* 0x000fee0000000000 */
[----:B-1--4-:R-:W-:Y:S05]  /*6800*/  CALL.ABS.NOINC R2 ;  /* 0x0000000002007343 */ /* 0x012fea0003c00000 */
.L_x_104:
[-C--:B------:R-:W-:Y:S01]  /*6810*/  F2FP.F16.E4M3.UNPACK_B R0, R81.reuse ;  /* 0x00000051ff00723e */ /* 0x080fe200020006ff */
[----:B------:R-:W-:Y:S05]  /*6820*/  WARPSYNC.ALL ;  /* 0x0000000000007948 */ /* 0x000fea0003800000 */
[----:B------:R-:W-:Y:S01]  /*6830*/  R2UR UR4, R48 ;  /* 0x00000000300472ca */ /* 0x000fe200000e0000 */
[--C-:B------:R-:W-:Y:S01]  /*6840*/  HADD2.F32 R54, -RZ, R0.reuse.H0_H0 ;  /* 0x20000000ff367230 */ /* 0x100fe20000004100 */
[-C--:B------:R-:W-:Y:S01]  /*6850*/  F2FP.F16.E4M3.UNPACK_B R2, R80.reuse.H1 ;  /* 0x00000050ff02723e */ /* 0x080fe200030006ff */
[----:B------:R-:W-:Y:S01]  /*6860*/  HADD2.F32 R55, -RZ, R0.H1_H1 ;  /* 0x30000000ff377230 */ /* 0x000fe20000004100 */
[----:B------:R-:W-:Y:S01]  /*6870*/  F2FP.F16.E4M3.UNPACK_B R0, R81.H1 ;  /* 0x00000051ff00723e */ /* 0x000fe200030006ff */
[----:B------:R-:W-:Y:S01]  /*6880*/  BSSY.RECONVERGENT B0, `(.L_x_105) ;  /* 0x0000095000007945 */ /* 0x000fe20003800200 */
[----:B------:R-:W-:Y:S01]  /*6890*/  F2FP.F16.E4M3.UNPACK_B R3, R80 ;  /* 0x00000050ff03723e */ /* 0x000fe200020006ff */
[----:B------:R-:W-:Y:S01]  /*68a0*/  HADD2.F32 R52, -RZ, R2.H0_H0 ;  /* 0x20000002ff347230 */ /* 0x000fe20000004100 */
[----:B------:R-:W-:Y:S01]  /*68b0*/  ISETP.NE.AND P0, PT, R110, RZ, PT ;  /* 0x000000ff6e00720c */ /* 0x000fe20003f05270 */
[--C-:B------:R-:W-:Y:S01]  /*68c0*/  HADD2.F32 R56, -RZ, R0.reuse.H0_H0 ;  /* 0x20000000ff387230 */ /* 0x100fe20000004100 */
[----:B------:R-:W-:Y:S01]  /*68d0*/  ISETP.NE.AND P6, PT, R118, RZ, PT ;  /* 0x000000ff7600720c */ /* 0x000fe20003fc5270 */
[----:B------:R-:W-:Y:S01]  /*68e0*/  HADD2.F32 R57, -RZ, R0.H1_H1 ;  /* 0x30000000ff397230 */ /* 0x000fe20000004100 */
[-C--:B------:R-:W-:Y:S01]  /*68f0*/  F2FP.F16.E4M3.UNPACK_B R0, R83.reuse ;  /* 0x00000053ff00723e */ /* 0x080fe200020006ff */
[----:B-1----:R-:W-:Y:S01]  /*6900*/  LDTM.16dp32bit_t0_t15.x32 R4, tmem[UR4+0x40] ;  /* 0x00004004000479ee */ /* 0x002fe20008a80000 */
[----:B------:R-:W1:Y:S01]  /*6910*/  LDTM.16dp32bit_t16_t31.x32 R4, tmem[UR4+0x60] ;  /* 0x00006004000479ee */ /* 0x000e620008aa0000 */
[----:B------:R-:W-:Y:S01]  /*6920*/  HADD2.F32 R53, -RZ, R2.H1_H1 ;  /* 0x30000002ff357230 */ /* 0x000fe20000004100 */
[----:B------:R-:W-:Y:S01]  /*6930*/  F2FP.F16.E4M3.UNPACK_B R2, R82.H1 ;  /* 0x00000052ff02723e */ /* 0x000fe200030006ff */
[--C-:B------:R-:W-:Y:S02]  /*6940*/  HADD2.F32 R50, -RZ, R3.reuse.H0_H0 ;  /* 0x20000003ff327230 */ /* 0x100fe40000004100 */
[--C-:B------:R-:W-:Y:S02]  /*6950*/  HADD2.F32 R62, -RZ, R0.reuse.H0_H0 ;  /* 0x20000000ff3e7230 */ /* 0x100fe40000004100 */
[----:B------:R-:W-:Y:S01]  /*6960*/  HADD2.F32 R63, -RZ, R0.H1_H1 ;  /* 0x30000000ff3f7230 */ /* 0x000fe20000004100 */
[----:B------:R-:W-:Y:S01]  /*6970*/  F2FP.F16.E4M3.UNPACK_B R0, R84.H1 ;  /* 0x00000054ff00723e */ /* 0x000fe200030006ff */
[--C-:B------:R-:W-:Y:S02]  /*6980*/  HADD2.F32 R60, -RZ, R2.reuse.H0_H0 ;  /* 0x20000002ff3c7230 */ /* 0x100fe40000004100 */
[----:B------:R-:W-:Y:S01]  /*6990*/  HADD2.F32 R61, -RZ, R2.H1_H1 ;  /* 0x30000002ff3d7230 */ /* 0x000fe20000004100 */
[----:B------:R-:W-:Y:S01]  /*69a0*/  F2FP.F16.E4M3.UNPACK_B R2, R83.H1 ;  /* 0x00000053ff02723e */ /* 0x000fe200030006ff */
[----:B------:R-:W-:Y:S01]  /*69b0*/  HADD2.F32 R51, -RZ, R3.H1_H1 ;  /* 0x30000003ff337230 */ /* 0x000fe20000004100 */
[----:B------:R-:W-:Y:S01]  /*69c0*/  F2FP.F16.E4M3.UNPACK_B R3, R82 ;  /* 0x00000052ff03723e */ /* 0x000fe200020006ff */
[--C-:B------:R-:W-:Y:S02]  /*69d0*/  HADD2.F32 R68, -RZ, R0.reuse.H0_H0 ;  /* 0x20000000ff447230 */ /* 0x100fe40000004100 */
[----:B------:R-:W-:Y:S01]  /*69e0*/  HADD2.F32 R69, -RZ, R0.H1_H1 ;  /* 0x30000000ff457230 */ /* 0x000fe20000004100 */
[-C--:B------:R-:W-:Y:S01]  /*69f0*/  F2FP.F16.E4M3.UNPACK_B R0, R85.reuse.H1 ;  /* 0x00000055ff00723e */ /* 0x080fe200030006ff */
[--C-:B------:R-:W-:Y:S02]  /*6a00*/  HADD2.F32 R64, -RZ, R2.reuse.H0_H0 ;  /* 0x20000002ff407230 */ /* 0x100fe40000004100 */
[----:B------:R-:W-:Y:S01]  /*6a10*/  HADD2.F32 R65, -RZ, R2.H1_H1 ;  /* 0x30000002ff417230 */ /* 0x000fe20000004100 */
[----:B------:R-:W-:Y:S01]  /*6a20*/  F2FP.F16.E4M3.UNPACK_B R2, R85 ;  /* 0x00000055ff02723e */ /* 0x000fe200020006ff */
[--C-:B------:R-:W-:Y:S02]  /*6a30*/  HADD2.F32 R58, -RZ, R3.reuse.H0_H0 ;  /* 0x20000003ff3a7230 */ /* 0x100fe40000004100 */
[C---:B-1----:R-:W-:Y:S01]  /*6a40*/  FMUL R7, R47.reuse, R7 ;  /* 0x000000072f077220 */ /* 0x042fe20000400000 */
[----:B------:R-:W-:Y:S01]  /*6a50*/  HADD2.F32 R59, -RZ, R3.H1_H1 ;  /* 0x30000003ff3b7230 */ /* 0x000fe20000004100 */
[----:B------:R-:W-:Y:S01]  /*6a60*/  F2FP.F16.E4M3.UNPACK_B R3, R84 ;  /* 0x00000054ff03723e */ /* 0x000fe200020006ff */
[--C-:B------:R-:W-:Y:S02]  /*6a70*/  HADD2.F32 R72, -RZ, R0.reuse.H0_H0 ;  /* 0x20000000ff487230 */ /* 0x100fe40000004100 */
[C---:B------:R-:W-:Y:S01]  /*6a80*/  FMUL R11, R47.reuse, R11 ;  /* 0x0000000b2f0b7220 */ /* 0x040fe20000400000 */
[----:B------:R-:W-:Y:S01]  /*6a90*/  HADD2.F32 R73, -RZ, R0.H1_H1 ;  /* 0x30000000ff497230 */ /* 0x000fe20000004100 */
[----:B------:R-:W-:Y:S01]  /*6aa0*/  F2FP.F16.E4M3.UNPACK_B R0, R87 ;  /* 0x00000057ff00723e */ /* 0x000fe200020006ff */
[--C-:B------:R-:W-:Y:S02]  /*6ab0*/  HADD2.F32 R70, -RZ, R2.reuse.H0_H0 ;  /* 0x20000002ff467230 */ /* 0x100fe40000004100 */
[C---:B------:R-:W-:Y:S01]  /*6ac0*/  FMUL R15, R47.reuse, R15 ;  /* 0x0000000f2f0f7220 */ /* 0x040fe20000400000 */
[----:B------:R-:W-:Y:S01]  /*6ad0*/  HADD2.F32 R71, -RZ, R2.H1_H1 ;  /* 0x30000002ff477230 */ /* 0x000fe20000004100 */
[-C--:B------:R-:W-:Y:S01]  /*6ae0*/  F2FP.F16.E4M3.UNPACK_B R2, R86.reuse.H1 ;  /* 0x00000056ff02723e */ /* 0x080fe200030006ff */
[--C-:B------:R-:W-:Y:S02]  /*6af0*/  HADD2.F32 R66, -RZ, R3.reuse.H0_H0 ;  /* 0x20000003ff427230 */ /* 0x100fe40000004100 */
[----:B------:R-:W-:Y:S01]  /*6b00*/  HADD2.F32 R67, -RZ, R3.H1_H1 ;  /* 0x30000003ff437230 */ /* 0x000fe20000004100 */
[----:B------:R-:W-:Y:S01]  /*6b10*/  F2FP.F16.E4M3.UNPACK_B R3, R86 ;  /* 0x00000056ff03723e */ /* 0x000fe200020006ff */
[--C-:B------:R-:W-:Y:S02]  /*6b20*/  HADD2.F32 R78, -RZ, R0.reuse.H0_H0 ;  /* 0x20000000ff4e7230 */ /* 0x100fe40000004100 */
[----:B------:R-:W-:Y:S02]  /*6b30*/  HADD2.F32 R79, -RZ, R0.H1_H1 ;  /* 0x30000000ff4f7230 */ /* 0x000fe40000004100 */
[C---:B------:R-:W-:Y:S01]  /*6b40*/  FMUL R0, R47.reuse, R4 ;  /* 0x000000042f007220 */ /* 0x040fe20000400000 */
[--C-:B------:R-:W-:Y:S02]  /*6b50*/  HADD2.F32 R76, -RZ, R2.reuse.H0_H0 ;  /* 0x20000002ff4c7230 */ /* 0x100fe40000004100 */
[----:B------:R-:W-:Y:S01]  /*6b60*/  FMUL R4, R47, R8 ;  /* 0x000000082f047220 */ /* 0x000fe20000400000 */
[----:B------:R-:W-:Y:S02]  /*6b70*/  HADD2.F32 R77, -RZ, R2.H1_H1 ;  /* 0x30000002ff4d7230 */ /* 0x000fe40000004100 */
[----:B------:R-:W-:Y:S01]  /*6b80*/  FFMA R0, R49, R50, R0 ;  /* 0x0000003231007223 */ /* 0x000fe20000000000 */
[--C-:B------:R-:W-:Y:S02]  /*6b90*/  HADD2.F32 R74, -RZ, R3.reuse.H0_H0 ;  /* 0x20000003ff4a7230 */ /* 0x100fe40000004100 */
[C---:B------:R-:W-:Y:S01]  /*6ba0*/  FMUL R2, R47.reuse, R5 ;  /* 0x000000052f027220 */ /* 0x040fe20000400000 */
[----:B------:R-:W-:Y:S02]  /*6bb0*/  HADD2.F32 R75, -RZ, R3.H1_H1 ;  /* 0x30000003ff4b7230 */ /* 0x000fe40000004100 */
[C---:B------:R-:W-:Y:S01]  /*6bc0*/  FMUL R5, R47.reuse, R9 ;  /* 0x000000092f057220 */ /* 0x040fe20000400000 */
[----:B------:R-:W-:Y:S01]  /*6bd0*/  FMUL R8, R47, R12 ;  /* 0x0000000c2f087220 */ /* 0x000fe20000400000 */
[----:B------:R-:W-:Y:S01]  /*6be0*/  FFMA R2, R49, R51, R2 ;  /* 0x0000003331027223 */ /* 0x000fe20000000002 */
[C---:B------:R-:W-:Y:S01]  /*6bf0*/  FMUL R9, R47.reuse, R13 ;  /* 0x0000000d2f097220 */ /* 0x040fe20000400000 */
[C---:B------:R-:W-:Y:S01]  /*6c00*/  FMUL R12, R47.reuse, R21 ;  /* 0x000000152f0c7220 */ /* 0x040fe20000400000 */
[C---:B------:R-:W-:Y:S01]  /*6c10*/  FMUL R21, R47.reuse, R30 ;  /* 0x0000001e2f157220 */ /* 0x040fe20000400000 */
[C---:B------:R-:W-:Y:S01]  /*6c20*/  FMUL R13, R47.reuse, R22 ;  /* 0x000000162f0d7220 */ /* 0x040fe20000400000 */
[C---:B------:R-:W-:Y:S01]  /*6c30*/  FMUL R22, R47.reuse, R31 ;  /* 0x0000001f2f167220 */ /* 0x040fe20000400000 */
        /* <DEDUP_REMOVED lines=8> */
[C---:B------:R-:W-:Y:S01]  /*6cc0*/  FFMA R6, R49.reuse, R56, R6 ;  /* 0x0000003831067223 */ /* 0x040fe20000000006 */
[C---:B------:R-:W-:Y:S01]  /*6cd0*/  FFMA R11, R49.reuse, R57, R11 ;  /* 0x00000039310b7223 */ /* 0x040fe2000000000b */
[C---:B------:R-:W-:Y:S01]  /*6ce0*/  FFMA R8, R49.reuse, R58, R8 ;  /* 0x0000003a31087223 */ /* 0x040fe20000000008 */
[----:B------:R-:W-:Y:S01]  /*6cf0*/  FFMA R9, R49, R59, R9 ;  /* 0x0000003b31097223 */ /* 0x000fe20000000009 */
[----:B------:R-:W-:Y:S01]  /*6d00*/  F2FP.SATFINITE.E4M3.F32.PACK_AB_MERGE_C R52, R7, R3, RZ ;  /* 0x000000030734723e */ /* 0x000fe200048070ff */
[----:B------:R-:W-:Y:S01]  /*6d10*/  FFMA R10, R49, R60, R10 ;  /* 0x0000003c310a7223 */ /* 0x000fe2000000000a */
[----:B------:R-:W-:Y:S01]  /*6d20*/  F2FP.SATFINITE.E4M3.F32.PACK_AB_MERGE_C R53, R11, R6, RZ ;  /* 0x000000060b35723e */ /* 0x000fe200048070ff */
[----:B------:R-:W-:Y:S01]  /*6d30*/  FFMA R15, R49, R61, R15 ;  /* 0x0000003d310f7223 */ /* 0x000fe2000000000f */
[C---:B------:R-:W-:Y:S01]  /*6d40*/  FMUL R3, R47.reuse, R16 ;  /* 0x000000102f037220 */ /* 0x040fe20000400000 */
[C---:B------:R-:W-:Y:S01]  /*6d50*/  FMUL R6, R47.reuse, R17 ;  /* 0x000000112f067220 */ /* 0x040fe20000400000 */
[----:B------:R-:W-:Y:S01]  /*6d60*/  F2FP.F16.E4M3.UNPACK_B R51, R87.H1 ;  /* 0x00000057ff33723e */ /* 0x000fe200030006ff */
[----:B------:R-:W-:Y:S01]  /*6d70*/  FMUL R11, R47, R20 ;  /* 0x000000142f0b7220 */ /* 0x000fe20000400000 */
[----:B------:R-:W-:Y:S01]  /*6d80*/  F2FP.SATFINITE.E4M3.F32.PACK_AB_MERGE_C R54, R15, R10, RZ ;  /* 0x0000000a0f36723e */ /* 0x000fe200048070ff */
[C---:B------:R-:W-:Y:S01]  /*6d90*/  FFMA R3, R49.reuse, R62, R3 ;  /* 0x0000003e31037223 */ /* 0x040fe20000000003 */
[----:B------:R-:W-:Y:S01]  /*6da0*/  FFMA R6, R49, R63, R6 ;  /* 0x0000003f31067223 */ /* 0x000fe20000000006 */
[----:B------:R-:W-:Y:S01]  /*6db0*/  FMUL R20, R47, R29 ;  /* 0x0000001d2f147220 */ /* 0x000fe20000400000 */
[----:B------:R-:W-:Y:S01]  /*6dc0*/  F2FP.SATFINITE.E4M3.F32.PACK_AB_MERGE_C R29, R5, R4, R53 ;  /* 0x00000004051d723e */ /* 0x000fe20004807035 */
[----:B------:R-:W-:Y:S01]  /*6dd0*/  FMUL R10, R47, R19 ;  /* 0x000000132f0a7220 */ /* 0x000fe20000400000 */
[----:B------:R-:W-:Y:S01]  /*6de0*/  F2FP.SATFINITE.E4M3.F32.PACK_AB_MERGE_C R30, R9, R8, R54 ;  /* 0x00000008091e723e */ /* 0x000fe20004807036 */
        /* <DEDUP_REMOVED lines=10> */
[----:B------:R-:W-:Y:S01]  /*6e90*/  FFMA R14, R49, R69, R14 ;  /* 0x00000045310e7223 */ /* 0x000fe2000000000e */
[----:B------:R-:W-:Y:S01]  /*6ea0*/  FMUL R18, R47, R27 ;  /* 0x0000001b2f127220 */ /* 0x000fe20000400000 */
[C---:B------:R-:W-:Y:S01]  /*6eb0*/  FFMA R15, R49.reuse, R70, R15 ;  /* 0x00000046310f7223 */ /* 0x040fe2000000000f */
[C---:B------:R-:W-:Y:S01]  /*6ec0*/  FFMA R16, R49.reuse, R71, R16 ;  /* 0x0000004731107223 */ /* 0x040fe20000000010 */
[C---:B------:R-:W-:Y:S01]  /*6ed0*/  FFMA R17, R49.reuse, R72, R17 ;  /* 0x0000004831117223 */ /* 0x040fe20000000011 */
[C---:B------:R-:W-:Y:S01]  /*6ee0*/  FFMA R18, R49.reuse, R73, R18 ;  /* 0x0000004931127223 */ /* 0x040fe20000000012 */
[----:B------:R-:W-:Y:S01]  /*6ef0*/  FFMA R19, R49, R74, R19 ;  /* 0x0000004a31137223 */ /* 0x000fe20000000013 */
[----:B------:R-:W-:Y:S01]  /*6f00*/  FMUL R23, R47, R32 ;  /* 0x000000202f177220 */ /* 0x000fe20000400000 */
[----:B------:R-:W-:Y:S01]  /*6f10*/  FFMA R20, R49, R75, R20 ;  /* 0x0000004b31147223 */ /* 0x000fe20000000014 */
[----:B------:R-:W-:Y:S01]  /*6f20*/  FMUL R24, R47, R33 ;  /* 0x000000212f187220 */ /* 0x000fe20000400000 */
[--C-:B------:R-:W-:Y:S02]  /*6f30*/  HADD2.F32 R50, -RZ, R51.reuse.H0_H0 ;  /* 0x20000033ff327230 */ /* 0x100fe40000004100 */
[----:B------:R-:W-:Y:S01]  /*6f40*/  FFMA R21, R49, R76, R21 ;  /* 0x0000004c31157223 */ /* 0x000fe20000000015 */
[----:B------:R-:W-:Y:S02]  /*6f50*/  HADD2.F32 R51, -RZ, R51.H1_H1 ;  /* 0x30000033ff337230 */ /* 0x000fe40000004100 */
[----:B------:R-:W-:Y:S01]  /*6f60*/  FMUL R25, R47, R34 ;  /* 0x000000222f197220 */ /* 0x000fe20000400000 */
[----:B------:R-:W-:Y:S01]  /*6f70*/  FFMA R22, R49, R77, R22 ;  /* 0x0000004d31167223 */ /* 0x000fe20000000016 */
[----:B------:R-:W-:Y:S01]  /*6f80*/  FMUL R26, R47, R35 ;  /* 0x000000232f1a7220 */ /* 0x000fe20000400000 */
[----:B------:R-:W-:Y:S01]  /*6f90*/  F2FP.SATFINITE.E4M3.F32.PACK_AB_MERGE_C R7, R10, R7, RZ ;  /* 0x000000070a07723e */ /* 0x000fe200048070ff */
[C---:B------:R-:W-:Y:S01]  /*6fa0*/  FFMA R23, R49.reuse, R78, R23 ;  /* 0x0000004e31177223 */ /* 0x040fe20000000017 */
[C---:B------:R-:W-:Y:S01]  /*6fb0*/  FFMA R24, R49.reuse, R79, R24 ;  /* 0x0000004f31187223 */ /* 0x040fe20000000018 */
[C---:B------:R-:W-:Y:S01]  /*6fc0*/  FFMA R25, R49.reuse, R50, R25 ;  /* 0x0000003231197223 */ /* 0x040fe20000000019 */
[----:B------:R-:W-:Y:S01]  /*6fd0*/  FFMA R26, R49, R51, R26 ;  /* 0x00000033311a7223 */ /* 0x000fe2000000001a */
[----:B------:R-:W-:Y:S02]  /*6fe0*/  F2FP.SATFINITE.E4M3.F32.PACK_AB_MERGE_C R28, R2, R0, R52 ;  /* 0x00000000021c723e */ /* 0x000fe40004807034 */
[----:B------:R-:W-:Y:S02]  /*6ff0*/  F2FP.SATFINITE.E4M3.F32.PACK_AB_MERGE_C R31, R6, R3, R7 ;  /* 0x00000003061f723e */ /* 0x000fe40004807007 */
[----:B------:R-:W-:Y:S02]  /*7000*/  F2FP.SATFINITE.E4M3.F32.PACK_AB_MERGE_C R13, R14, R13, RZ ;  /* 0x0000000d0e0d723e */ /* 0x000fe400048070ff */
[----:B------:R-:W-:Y:S01]  /*7010*/  F2FP.SATFINITE.E4M3.F32.PACK_AB_MERGE_C R17, R18, R17, RZ ;  /* 0x000000111211723e */ /* 0x000fe200048070ff */
[----:B------:R1:W-:Y:S01]  /*7020*/  STS.128 [R100+UR49+0x5200], R28 ;  /* 0x0052001c64007988 */ /* 0x0003e20008000c31 */
[----:B------:R-:W-:Y:S02]  /*7030*/  F2FP.SATFINITE.E4M3.F32.PACK_AB_MERGE_C R14, R22, R21, RZ ;  /* 0x00000015160e723e */ /* 0x000fe400048070ff */
[----:B------:R-:W-:Y:S02]  /*7040*/  F2FP.SATFINITE.E4M3.F32.PACK_AB_MERGE_C R25, R26, R25, RZ ;  /* 0x000000191a19723e */ /* 0x000fe400048070ff */
[----:B------:R-:W-:Y:S02]  /*7050*/  F2FP.SATFINITE.E4M3.F32.PACK_AB_MERGE_C R12, R12, R11, R13 ;  /* 0x0000000b0c0c723e */ /* 0x000fe4000480700d */
[----:B------:R-:W-:Y:S02]  /*7060*/  F2FP.SATFINITE.E4M3.F32.PACK_AB_MERGE_C R13, R16, R15, R17 ;  /* 0x0000000f100d723e */ /* 0x000fe40004807011 */
        /* <DEDUP_REMOVED lines=13> */
[----:B------:R-:W-:Y:S02]  /*7140*/  UIADD3 UR8, UP0, UPT, UR52, 0x680, URZ ;  /* 0x0000068034087890 */ /* 0x000fe4000ff1e0ff */
[----:B------:R-:W-:Y:S02]  /*7150*/  UIADD3 UR5, UPT, UPT, UR41, 0x40, URZ ;  /* 0x0000004029057890 */ /* 0x000fe4000fffe0ff */
[----:B------:R-:W-:Y:S02]  /*7160*/  UIADD3 UR4, UPT, UPT, UR49, 0x5200, URZ ;  /* 0x0000520031047890 */ /* 0x000fe4000fffe0ff */
[----:B------:R-:W-:Y:S01]  /*7170*/  UIADD3.X UR9, UPT, UPT, URZ, UR53, URZ, UP0, !UPT ;  /* 0x00000035ff097290 */ /* 0x000fe200087fe4ff */
[----:B------:R-:W-:Y:S01]  /*7180*/  UMOV UR6, UR42 ;  /* 0x0000002a00067c82 */ /* 0x000fe20008000000 */
[----:B------:R-:W-:Y:S07]  /*7190*/  UMOV UR7, UR36 ;  /* 0x0000002400077c82 */ /* 0x000fee0008000000 */
[----:B------:R2:W-:Y:S01]  /*71a0*/  UTMASTG.3D [UR4], [UR8] ;  /* 0x00000004080073b5 */ /* 0x0005e20008010000 */
[----:B------:R0:W-:Y:S01]  /*71b0*/  UTMACMDFLUSH ;  /* 0x00000000000079b7 */ /* 0x0001e20000000000 */
[----:B--2---:R-:W-:Y:S04]  /*71c0*/  DEPBAR.LE SB0, 0x1 ;  /* 0x000080400000791a */ /* 0x004fe80000000000 */
.L_x_106:
[----:B------:R-:W-:Y:S05]  /*71d0*/  BSYNC.RECONVERGENT B0 ;  /* 0x0000000000007941 */ /* 0x000fea0003800200 */
.L_x_105:
        /* <DEDUP_REMOVED lines=15> */
.L_x_110:
[----:B------:R-:W-:Y:S05]  /*72d0*/  BSYNC B0 ;  /* 0x0000000000007941 */ /* 0x000fea0003800000 */
.L_x_109:
[----:B------:R-:W-:Y:S01]  /*72e0*/  ISETP.NE.AND P0, PT, R116, RZ, PT ;  /* 0x000000ff7400720c */ /* 0x000fe20003f05270 */
[----:B------:R-:W-:Y:S11]  /*72f0*/  VIADD R105, R105, 0x1 ;  /* 0x0000000169697836 */ /* 0x000ff60000000000 */
[----:B------:R-:W-:Y:S01]  /*7300*/  @!UPT UIADD3 URZ, UPT, UPT, URZ, URZ, URZ ;  /* 0x000000fffffff290 */ /* 0x000fe2000fffe0ff */
[----:B------:R3:W4:Y:S04]  /*7310*/  @P0 LDS.128 R84, [R2+0x210] ;  /* 0x0002100002540984 */ /* 0x0007280000000c00 */
[----:B------:R1:W1:Y:S01]  /*7320*/  @P0 LDS.128 R80, [R3+UR49+0x200] ;  /* 0x0002003103500984 */ /* 0x0002620008000c00 */
        /* <DEDUP_REMOVED lines=14> */
.L_x_108:
[----:B------:R-:W-:Y:S05]  /*7410*/  BSYNC B1 ;  /* 0x0000000000017941 */ /* 0x000fea0003800000 */
.L_x_107:
[----:B------:R-:W-:Y:S05]  /*7420*/  VIADD R0, R48, 0x80 ;  /* 0x0000008030007836 */ /* 0x000fea0000000000 */
[----:B------:R-:W-:Y:S04]  /*7430*/  SHF.R.U32.HI R0, RZ, 0x15, R0 ;  /* 0x00000015ff007819 */ /* 0x000fe80000011600 */
[----:B------:R-:W-:Y:S11]  /*7440*/  LOP3.LUT P0, RZ, R0, 0x3, R101, 0x48, !PT ;  /* 0x0000000300ff7812 */ /* 0x000ff60007804865 */
[----:B------:R-:W-:Y:S02]  /*7450*/  @!UPT UIADD3 URZ, UPT, UPT, URZ, URZ, URZ ;  /* 0x000000fffffff290 */ /* 0x000fe4000fffe0ff */
[----:B------:R-:W-:Y:S05]  /*7460*/  @!P0 BRA `(.L_x_112) ;  /* 0x0000000000408947 */ /* 0x000fea0003800000 */
[----:B------:R-:W2:Y:S01]  /*7470*/  LDCU.64 UR8, c[0x4][0x78] ;  /* 0x01000f00ff0877ac */ /* 0x000ea20008000a00 */
[----:B------:R-:W-:Y:S01]  /*7480*/  MOV R3, 0x0 ;  /* 0x0000000000037802 */ /* 0x000fe20000000f00 */
[----:B-1----:R-:W-:Y:S02]  /*7490*/  HFMA2 R12, -RZ, RZ, 0, 5.9604644775390625e-08 ;  /* 0x00000001ff0c7431 */ /* 0x002fe400000001ff */
[----:B------:R-:W-:Y:S02]  /*74a0*/  IMAD.MOV.U32 R8, RZ, RZ, 0x192 ;  /* 0x00000192ff087424 */ /* 0x000fe400078e00ff */
[----:B------:R-:W-:Y:S01]  /*74b0*/  IMAD.MOV.U32 R13, RZ, RZ, RZ ;  /* 0x000000ffff0d7224 */ /* 0x000fe200078e00ff */
[----:B------:R-:W1:Y:S01]  /*74c0*/  LDCU.64 UR6, c[0x4][0x80] ;  /* 0x01001000ff0677ac */ /* 0x000e620008000a00 */
[----:B------:R-:W3:Y:S01]  /*74d0*/  LDC.64 R2, c[0x4][R3] ;  /* 0x0100000003027b82 */ /* 0x000ee20000000a00 */
[----:B------:R-:W4:Y:S01]  /*74e0*/  LDCU.64 UR4, c[0x4][0x18] ;  /* 0x01000300ff0477ac */ /* 0x000f220008000a00 */
[----:B--2---:R-:W-:Y:S01]  /*74f0*/  MOV R5, UR9 ;  /* 0x0000000900057c02 */ /* 0x004fe20008000f00 */
[----:B------:R-:W-:Y:S01]  /*7500*/  IMAD.U32 R4, RZ, RZ, UR8 ;  /* 0x00000008ff047e24 */ /* 0x000fe2000f8e00ff */
[----:B-1----:R-:W-:Y:S01]  /*7510*/  MOV R7, UR7 ;  /* 0x0000000700077c02 */ /* 0x002fe20008000f00 */
[----:B------:R-:W-:Y:S01]  /*7520*/  IMAD.U32 R6, RZ, RZ, UR6 ;  /* 0x00000006ff067e24 */ /* 0x000fe2000f8e00ff */
[----:B----4-:R-:W-:Y:S01]  /*7530*/  MOV R11, UR5 ;  /* 0x00000005000b7c02 */ /* 0x010fe20008000f00 */
[----:B------:R-:W-:Y:S02]  /*7540*/  IMAD.U32 R10, RZ, RZ, UR4 ;  /* 0x00000004ff0a7e24 */ /* 0x000fe4000f8e00ff */
[----:B------:R-:W-:Y:S07]  /*7550*/  LEPC R20, `(.L_x_112) ;  /* 0x000000001014794e */ /* 0x000fee0000000000 */
[----:B---3--:R-:W-:Y:S05]  /*7560*/  CALL.ABS.NOINC R2 ;  /* 0x0000000002007343 */ /* 0x008fea0003c00000 */
.L_x_112:
        /* <DEDUP_REMOVED lines=148> */
[----:B------:R-:W-:Y:S02]  /*7eb0*/  UIADD3 UR8, UP0, UPT, UR52, 0x680, URZ ;  /* 0x0000068034087890 */ /* 0x000fe4000ff1e0ff */
[----:B------:R-:W-:Y:S02]  /*7ec0*/  UIADD3 UR5, UPT, UPT, UR41, 0x80, URZ ;  /* 0x0000008029057890 */ /* 0x000fe4000fffe0ff */
[----:B------:R-:W-:Y:S01]  /*7ed0*/  MOV R109, UR10 ;  /* 0x0000000a006d7c02 */ /* 0x000fe20008000f00 */
[----:B------:R-:W-:Y:S01]  /*7ee0*/  UIADD3.X UR9, UPT, UPT, URZ, UR53, URZ, UP0, !UPT ;  /* 0x00000035ff097290 */ /* 0x000fe200087fe4ff */
[----:B------:R-:W-:Y:S02]  /*7ef0*/  UMOV UR6, UR42 ;  /* 0x0000002a00067c82 */ /* 0x000fe40008000000 */
[----:B------:R-:W-:Y:S01]  /*7f00*/  R2UR UR4, R109 ;  /* 0x000000006d0472ca */ /* 0x000fe200000e0000 */
[----:B------:R-:W-:Y:S11]  /*7f10*/  UMOV UR7, UR36 ;  /* 0x0000002400077c82 */ /* 0x000ff60008000000 */
[----:B------:R-:W-:Y:S01]  /*7f20*/  @!UPT UIADD3 URZ, UPT, UPT, URZ, URZ, URZ ;  /* 0x000000fffffff290 */ /* 0x000fe2000fffe0ff */
[----:B------:R2:W-:Y:S01]  /*7f30*/  UTMASTG.3D [UR4], [UR8] ;  /* 0x00000004080073b5 */ /* 0x0005e20008010000 */
[----:B------:R0:W-:Y:S01]  /*7f40*/  UTMACMDFLUSH ;  /* 0x00000000000079b7 */ /* 0x0001e20000000000 */
[----:B--2---:R-:W-:Y:S04]  /*7f50*/  DEPBAR.LE SB0, 0x1 ;  /* 0x000080400000791a */ /* 0x004fe80000000000 */
.L_x_114:
[----:B------:R-:W-:Y:S05]  /*7f60*/  BSYNC.RECONVERGENT B0 ;  /* 0x0000000000007941 */ /* 0x000fea0003800200 */
.L_x_113:
        /* <DEDUP_REMOVED lines=15> */
.L_x_118:
[----:B------:R-:W-:Y:S05]  /*8060*/  BSYNC B0 ;  /* 0x0000000000007941 */ /* 0x000fea0003800000 */
.L_x_117:
        /* <DEDUP_REMOVED lines=19> */
.L_x_116:
[----:B------:R-:W-:Y:S05]  /*81a0*/  BSYNC B1 ;  /* 0x0000000000017941 */ /* 0x000fea0003800000 */
.L_x_115:
        /* <DEDUP_REMOVED lines=21> */
.L_x_120:
[----:B------:R-:W-:Y:S01]  /*8300*/  ISETP.NE.AND P0, PT, R110, RZ, PT ;  /* 0x000000ff6e00720c */ /* 0x000fe20003f05270 */
[----:B------:R-:W-:Y:S05]  /*8310*/  WARPSYNC.ALL ;  /* 0x0000000000007948 */ /* 0x000fea0003800000 */
[----:B------:R-:W-:Y:S01]  /*8320*/  R2UR UR4, R48 ;  /* 0x00000000300472ca */ /* 0x000fe200000e0000 */
[----:B------:R-:W-:Y:S01]  /*8330*/  BSSY.RECONVERGENT B0, `(.L_x_121) ;  /* 0x000009c000007945 */ /* 0x000fe20003800200 */
[-C--:B------:R-:W-:Y:S02]  /*8340*/  F2FP.F16.E4M3.UNPACK_B R2, R80.reuse ;  /* 0x00000050ff02723e */ /* 0x080fe400020006ff */
[----:B------:R-:W-:Y:S02]  /*8350*/  F2FP.F16.E4M3.UNPACK_B R80, R80.H1 ;  /* 0x00000050ff50723e */ /* 0x000fe400030006ff */
[-C--:B------:R-:W-:Y:S01]  /*8360*/  F2FP.F16.E4M3.UNPACK_B R51, R81.reuse ;  /* 0x00000051ff33723e */ /* 0x080fe200020006ff */
[--C-:B------:R-:W-:Y:S01]  /*8370*/  HADD2.F32 R0, -RZ, R2.reuse.H0_H0 ;  /* 0x20000002ff007230 */ /* 0x100fe20000004100 */
[----:B------:R-:W-:Y:S01]  /*8380*/  F2FP.F16.E4M3.UNPACK_B R81, R81.H1 ;  /* 0x00000051ff51723e */ /* 0x000fe200030006ff */
[----:B------:R-:W-:Y:S01]  /*8390*/  HADD2.F32 R2, -RZ, R2.H1_H1 ;  /* 0x30000002ff027230 */ /* 0x000fe20000004100 */
[-C--:B------:R-:W-:Y:S01]  /*83a0*/  F2FP.F16.E4M3.UNPACK_B R55, R82.reuse ;  /* 0x00000052ff37723e */ /* 0x080fe200020006ff */
[--C-:B------:R-:W-:Y:S01]  /*83b0*/  HADD2.F32 R3, -RZ, R80.reuse.H0_H0 ;  /* 0x20000050ff037230 */ /* 0x100fe20000004100 */
[----:B------:R-:W-:Y:S01]  /*83c0*/  F2FP.F16.E4M3.UNPACK_B R82, R82.H1 ;  /* 0x00000052ff52723e */ /* 0x000fe200030006ff */
[----:B-1----:R-:W-:Y:S01]  /*83d0*/  LDTM.16dp32bit_t0_t15.x32 R4, tmem[UR4+0xc0] ;  /* 0x0000c004000479ee */ /* 0x002fe20008a80000 */
[----:B------:R-:W1:Y:S01]  /*83e0*/  LDTM.16dp32bit_t16_t31.x32 R4, tmem[UR4+0xe0] ;  /* 0x0000e004000479ee */ /* 0x000e620008aa0000 */
[----:B------:R-:W-:Y:S01]  /*83f0*/  NOP ;  /* 0x0000000000007918 */ /* 0x000fe20000000000 */
[--C-:B------:R-:W-:Y:S01]  /*8400*/  HADD2.F32 R50, -RZ, R51.reuse.H0_H0 ;  /* 0x20000033ff327230 */ /* 0x100fe20000004100 */
[----:B------:R-:W-:Y:S01]  /*8410*/  R2UR UR5, R113 ;  /* 0x00000000710572ca */ /* 0x000fe200000e0000 */
[----:B------:R-:W-:Y:S01]  /*8420*/  HADD2.F32 R51, -RZ, R51.H1_H1 ;  /* 0x30000033ff337230 */ /* 0x000fe20000004100 */
[----:B------:R-:W-:Y:S01]  /*8430*/  F2FP.F16.E4M3.UNPACK_B R59, R83 ;  /* 0x00000053ff3b723e */ /* 0x000fe200020006ff */
[--C-:B------:R-:W-:Y:S01]  /*8440*/  HADD2.F32 R54, -RZ, R55.reuse.H0_H0 ;  /* 0x20000037ff367230 */ /* 0x100fe20000004100 */
[----:B------:R-:W-:Y:S01]  /*8450*/  F2FP.F16.E4M3.UNPACK_B R63, R84 ;  /* 0x00000054ff3f723e */ /* 0x000fe200020006ff */
[----:B------:R-:W-:Y:S01]  /*8460*/  HADD2.F32 R55, -RZ, R55.H1_H1 ;  /* 0x30000037ff377230 */ /* 0x000fe20000004100 */
[----:B------:R-:W-:Y:S01]  /*8470*/  F2FP.F16.E4M3.UNPACK_B R67, R85 ;  /* 0x00000055ff43723e */ /* 0x000fe200020006ff */
[--C-:B------:R-:W-:Y:S01]  /*8480*/  HADD2.F32 R58, -RZ, R59.reuse.H0_H0 ;  /* 0x2000003bff3a7230 */ /* 0x100fe20000004100 */
[----:B------:R-:W-:Y:S01]  /*8490*/  F2FP.F16.E4M3.UNPACK_B R71, R86 ;  /* 0x00000056ff47723e */ /* 0x000fe200020006ff */
[----:B------:R-:W-:Y:S01]  /*84a0*/  HADD2.F32 R59, -RZ, R59.H1_H1 ;  /* 0x3000003bff3b7230 */ /* 0x000fe20000004100 */
[----:B------:R-:W-:Y:S01]  /*84b0*/  F2FP.F16.E4M3.UNPACK_B R74, R87 ;  /* 0x00000057ff4a723e */ /* 0x000fe200020006ff */
[--C-:B------:R-:W-:Y:S01]  /*84c0*/  HADD2.F32 R62, -RZ, R63.reuse.H0_H0 ;  /* 0x2000003fff3e7230 */ /* 0x100fe20000004100 */
[----:B------:R-:W-:Y:S01]  /*84d0*/  F2FP.F16.E4M3.UNPACK_B R83, R83.H1 ;  /* 0x00000053ff53723e */ /* 0x000fe200030006ff */
[----:B------:R-:W-:Y:S01]  /*84e0*/  UIADD3 UR5, UPT, UPT, UR5, 0xc0, URZ ;  /* 0x000000c005057890 */ /* 0x000fe2000fffe0ff */
[----:B------:R-:W-:Y:S01]  /*84f0*/  HADD2.F32 R63, -RZ, R63.H1_H1 ;  /* 0x3000003fff3f7230 */ /* 0x000fe20000004100 */
[----:B------:R-:W-:Y:S01]  /*8500*/  F2FP.F16.E4M3.UNPACK_B R84, R84.H1 ;  /* 0x00000054ff54723e */ /* 0x000fe200030006ff */
[--C-:B------:R-:W-:Y:S01]  /*8510*/  HADD2.F32 R66, -RZ, R67.reuse.H0_H0 ;  /* 0x20000043ff427230 */ /* 0x100fe20000004100 */
[----:B------:R-:W-:Y:S01]  /*8520*/  UPRMT UR5, UR37, 0x654, UR5 ;  /* 0x0000065425057896 */ /* 0x000fe20008000005 */
[----:B------:R-:W-:Y:S01]  /*8530*/  HADD2.F32 R67, -RZ, R67.H1_H1 ;  /* 0x30000043ff437230 */ /* 0x000fe20000004100 */
[----:B------:R-:W-:Y:S01]  /*8540*/  F2FP.F16.E4M3.UNPACK_B R85, R85.H1 ;  /* 0x00000055ff55723e */ /* 0x000fe200030006ff */
[--C-:B------:R-:W-:Y:S02]  /*8550*/  HADD2.F32 R70, -RZ, R71.reuse.H0_H0 ;  /* 0x20000047ff467230 */ /* 0x100fe40000004100 */
[C---:B-1----:R-:W-:Y:S01]  /*8560*/  FMUL R4, R47.reuse, R4 ;  /* 0x000000042f047220 */ /* 0x042fe20000400000 */
[C---:B------:R-:W-:Y:S01]  /*8570*/  FMUL R5, R47.reuse, R5 ;  /* 0x000000052f057220 */ /* 0x040fe20000400000 */
[C---:B------:R-:W-:Y:S01]  /*8580*/  FMUL R8, R47.reuse, R8 ;  /* 0x000000082f087220 */ /* 0x040fe20000400000 */
[----:B------:R-:W-:Y:S01]  /*8590*/  FMUL R9, R47, R9 ;  /* 0x000000092f097220 */ /* 0x000fe20000400000 */
[C---:B------:R-:W-:Y:S01]  /*85a0*/  FFMA R4, R49.reuse, R0, R4 ;  /* 0x0000000031047223 */ /* 0x040fe20000000004 */
[----:B------:R-:W-:Y:S01]  /*85b0*/  SYNCS.ARRIVE.TRANS64.RED.A1T0 RZ, [UR5], RZ ;  /* 0x000000ffffff79a7 */ /* 0x000fe20008100405 */
        /* <DEDUP_REMOVED lines=8> */
[----:B------:R-:W-:Y:S02]  /*8640*/  HADD2.F32 R71, -RZ, R71.H1_H1 ;  /* 0x30000047ff477230 */ /* 0x000fe40000004100 */
[C---:B------:R-:W-:Y:S01]  /*8650*/  FMUL R25, R47.reuse, R30 ;  /* 0x0000001e2f197220 */ /* 0x040fe20000400000 */
[C---:B------:R-:W-:Y:S01]  /*8660*/  FMUL R30, R47.reuse, R35 ;  /* 0x000000232f1e7220 */ /* 0x040fe20000400000 */
[----:B------:R-:W-:Y:S02]  /*8670*/  HADD2.F32 R48, -RZ, R80.H1_H1 ;  /* 0x30000050ff307230 */ /* 0x000fe40000004100 */
[C---:B------:R-:W-:Y:S01]  /*8680*/  FMUL R6, R47.reuse, R6 ;  /* 0x000000062f067220 */ /* 0x040fe20000400000 */
[C---:B------:R-:W-:Y:S01]  /*8690*/  FMUL R7, R47.reuse, R7 ;  /* 0x000000072f077220 */ /* 0x040fe20000400000 */
[--C-:B------:R-:W-:Y:S02]  /*86a0*/  HADD2.F32 R52, -RZ, R81.reuse.H0_H0 ;  /* 0x20000051ff347230 */ /* 0x100fe40000004100 */
[----:B------:R-:W-:Y:S01]  /*86b0*/  FMUL R10, R47, R10 ;  /* 0x0000000a2f0a7220 */ /* 0x000fe20000400000 */
[C---:B------:R-:W-:Y:S01]  /*86c0*/  FFMA R6, R49.reuse, R3, R6 ;  /* 0x0000000331067223 */ /* 0x040fe20000000006 */
[----:B------:R-:W-:Y:S02]  /*86d0*/  HADD2.F32 R53, -RZ, R81.H1_H1 ;  /* 0x30000051ff357230 */ /* 0x000fe40000004100 */
[C---:B------:R-:W-:Y:S01]  /*86e0*/  FFMA R7, R49.reuse, R48, R7 ;  /* 0x0000003031077223 */ /* 0x040fe20000000007 */
[C---:B------:R-:W-:Y:S01]  /*86f0*/  FFMA R8, R49.reuse, R50, R8 ;  /* 0x0000003231087223 */ /* 0x040fe20000000008 */
[C---:B------:R-:W-:Y:S01]  /*8700*/  FFMA R9, R49.reuse, R51, R9 ;  /* 0x0000003331097223 */ /* 0x040fe20000000009 */
[----:B------:R-:W-:Y:S01]  /*8710*/  FFMA R10, R49, R52, R10 ;  /* 0x00000034310a7223 */ /* 0x000fe2000000000a */
[--C-:B------:R-:W-:Y:S01]  /*8720*/  HADD2.F32 R48, -RZ, R74.reuse.H0_H0 ;  /* 0x2000004aff307230 */ /* 0x100fe20000004100 */
[----:B------:R-:W-:Y:S01]  /*8730*/  F2FP.SATFINITE.E4M3.F32.PACK_AB_MERGE_C R77, R7, R6, RZ ;  /* 0x00000006074d723e */ /* 0x000fe200048070ff */
[C---:B------:R-:W-:Y:S01]  /*8740*/  FMUL R7, R47.reuse, R24 ;  /* 0x000000182f077220 */ /* 0x040fe20000400000 */
[C---:B------:R-:W-:Y:S01]  /*8750*/  FMUL R24, R47.reuse, R29 ;  /* 0x0000001d2f187220 */ /* 0x040fe20000400000 */
[C---:B------:R-:W-:Y:S01]  /*8760*/  FMUL R29, R47.reuse, R34 ;  /* 0x000000222f1d7220 */ /* 0x040fe20000400000 */
[----:B------:R-:W-:Y:S02]  /*8770*/  HADD2.F32 R74, -RZ, R74.H1_H1 ;  /* 0x3000004aff4a7230 */ /* 0x000fe40000004100 */
[C---:B------:R-:W-:Y:S01]  /*8780*/  FMUL R11, R47.reuse, R11 ;  /* 0x0000000b2f0b7220 */ /* 0x040fe20000400000 */
[--C-:B------:R-:W-:Y:S02]  /*8790*/  HADD2.F32 R56, -RZ, R82.reuse.H0_H0 ;  /* 0x20000052ff387230 */ /* 0x100fe40000004100 */
[----:B------:R-:W-:Y:S01]  /*87a0*/  FMUL R14, R47, R14 ;  /* 0x0000000e2f0e7220 */ /* 0x000fe20000400000 */
[----:B------:R-:W-:Y:S02]  /*87b0*/  HADD2.F32 R57, -RZ, R82.H1_H1 ;  /* 0x30000052ff397230 */ /* 0x000fe40000004100 */
[C---:B------:R-:W-:Y:S01]  /*87c0*/  FFMA R11, R49.reuse, R53, R11 ;  /* 0x00000035310b7223 */ /* 0x040fe2000000000b */
[----:B------:R-:W-:Y:S01]  /*87d0*/  F2FP.F16.E4M3.UNPACK_B R86, R86.H1 ;  /* 0x00000056ff56723e */ /* 0x000fe200030006ff */
[C---:B------:R-:W-:Y:S01]  /*87e0*/  FFMA R12, R49.reuse, R54, R12 ;  /* 0x00000036310c7223 */ /* 0x040fe2000000000c */
[C---:B------:R-:W-:Y:S01]  /*87f0*/  FFMA R13, R49.reuse, R55, R13 ;  /* 0x00000037310d7223 */ /* 0x040fe2000000000d */
[----:B------:R-:W-:Y:S01]  /*8800*/  F2FP.F16.E4M3.UNPACK_B R87, R87.H1 ;  /* 0x00000057ff57723e */ /* 0x000fe200030006ff */
[----:B------:R-:W-:Y:S01]  /*8810*/  FFMA R14, R49, R56, R14 ;  /* 0x00000038310e7223 */ /* 0x000fe2000000000e */
[----:B------:R-:W-:Y:S01]  /*8820*/  F2FP.SATFINITE.E4M3.F32.PACK_AB_MERGE_C R10, R11, R10, RZ ;  /* 0x0000000a0b0a723e */ /* 0x000fe200048070ff */
[C---:B------:R-:W-:Y:S01]  /*8830*/  FMUL R15, R47.reuse, R15 ;  /* 0x0000000f2f0f7220 */ /* 0x040fe20000400000 */
[--C-:B------:R-:W-:Y:S02]  /*8840*/  HADD2.F32 R60, -RZ, R83.reuse.H0_H0 ;  /* 0x20000053ff3c7230 */ /* 0x100fe40000004100 */
[----:B------:R-:W-:Y:S01]  /*8850*/  FMUL R18, R47, R18 ;  /* 0x000000122f127220 */ /* 0x000fe20000400000 */
[----:B------:R-:W-:Y:S02]  /*8860*/  HADD2.F32 R61, -RZ, R83.H1_H1 ;  /* 0x30000053ff3d7230 */ /* 0x000fe40000004100 */
[----:B------:R-:W-:Y:S01]  /*8870*/  FFMA R15, R49, R57, R15 ;  /* 0x00000039310f7223 */ /* 0x000fe2000000000f */
[----:B------:R-:W-:Y:S01]  /*8880*/  IADD3 R45, PT, PT, R45, 0x1, RZ ;  /* 0x000000012d2d7810 */ /* 0x000fe20007ffe0ff */
[C---:B------:R-:W-:Y:S01]  /*8890*/  FFMA R16, R49.reuse, R58, R16 ;  /* 0x0000003a31107223 */ /* 0x040fe20000000010 */
        /* <DEDUP_REMOVED lines=8> */
[C---:B------:R-:W-:Y:S01]  /*8920*/  FFMA R0, R49.reuse, R62, R0 ;  /* 0x0000003e31007223 */ /* 0x040fe20000000000 */
[C---:B------:R-:W-:Y:S01]  /*8930*/  FFMA R2, R49.reuse, R63, R2 ;  /* 0x0000003f31027223 */ /* 0x040fe20000000002 */
[--C-:B------:R-:W-:Y:S02]  /*8940*/  HADD2.F32 R68, -RZ, R85.reuse.H0_H0 ;  /* 0x20000055ff447230 */ /* 0x100fe40000004100 */
[----:B------:R-:W-:Y:S01]  /*8950*/  FFMA R3, R49, R64, R3 ;  /* 0x0000004031037223 */ /* 0x000fe20000000003 */
[----:B------:R-:W-:Y:S02]  /*8960*/  HADD2.F32 R69, -RZ, R85.H1_H1 ;  /* 0x30000055ff457230 */ /* 0x000fe40000004100 */
[C---:B------:R-:W-:Y:S01]  /*8970*/  FMUL R21, R47.reuse, R26 ;  /* 0x0000001a2f157220 */ /* 0x040fe20000400000 */
[----:B------:R-:W-:Y:S01]  /*8980*/  FMUL R22, R47, R27 ;  /* 0x0000001b2f167220 */ /* 0x000fe20000400000 */
[C---:B------:R-:W-:Y:S01]  /*8990*/  FFMA R6, R49.reuse, R65, R6 ;  /* 0x0000004131067223 */ /* 0x040fe20000000006 */
[----:B------:R-:W-:Y:S01]  /*89a0*/  FFMA R7, R49, R66, R7 ;  /* 0x0000004231077223 */ /* 0x000fe20000000007 */
[----:B------:R-:W-:Y:S01]  /*89b0*/  FMUL R23, R47, R28 ;  /* 0x0000001c2f177220 */ /* 0x000fe20000400000 */
[C---:B------:R-:W-:Y:S01]  /*89c0*/  FFMA R20, R49.reuse, R67, R20 ;  /* 0x0000004331147223 */ /* 0x040fe20000000014 */
[--C-:B------:R-:W-:Y:S02]  /*89d0*/  HADD2.F32 R72, -RZ, R86.reuse.H0_H0 ;  /* 0x20000056ff487230 */ /* 0x100fe40000004100 */
[C---:B------:R-:W-:Y:S01]  /*89e0*/  FFMA R21, R49.reuse, R68, R21 ;  /* 0x0000004431157223 */ /* 0x040fe20000000015 */
[----:B------:R-:W-:Y:S02]  /*89f0*/  HADD2.F32 R73, -RZ, R86.H1_H1 ;  /* 0x30000056ff497230 */ /* 0x000fe40000004100 */
[----:B------:R-:W-:Y:S01]  /*8a00*/  FFMA R22, R49, R69, R22 ;  /* 0x0000004531167223 */ /* 0x000fe20000000016 */
[C---:B------:R-:W-:Y:S01]  /*8a10*/  FMUL R26, R47.reuse, R31 ;  /* 0x0000001f2f1a7220 */ /* 0x040fe20000400000 */
[----:B------:R-:W-:Y:S01]  /*8a20*/  FMUL R27, R47, R32 ;  /* 0x000000202f1b7220 */ /* 0x000fe20000400000 */
[----:B------:R-:W-:Y:S01]  /*8a30*/  FFMA R23, R49, R70, R23 ;  /* 0x0000004631177223 */ /* 0x000fe20000000017 */
[----:B------:R-:W-:Y:S01]  /*8a40*/  FMUL R28, R47, R33 ;  /* 0x000000212f1c7220 */ /* 0x000fe20000400000 */
[C---:B------:R-:W-:Y:S01]  /*8a50*/  FFMA R24, R49.reuse, R71, R24 ;  /* 0x0000004731187223 */ /* 0x040fe20000000018 */
[--C-:B------:R-:W-:Y:S02]  /*8a60*/  HADD2.F32 R75, -RZ, R87.reuse.H0_H0 ;  /* 0x20000057ff4b7230 */ /* 0x100fe40000004100 */
[C---:B------:R-:W-:Y:S01]  /*8a70*/  FFMA R25, R49.reuse, R72, R25 ;  /* 0x0000004831197223 */ /* 0x040fe20000000019 */
[----:B------:R-:W-:Y:S02]  /*8a80*/  HADD2.F32 R76, -RZ, R87.H1_H1 ;  /* 0x30000057ff4c7230 */ /* 0x000fe40000004100 */
[----:B------:R-:W-:Y:S01]  /*8a90*/  FFMA R26, R49, R73, R26 ;  /* 0x00000049311a7223 */ /* 0x000fe2000000001a */
[----:B------:R-:W-:Y:S01]  /*8aa0*/  F2FP.SATFINITE.E4M3.F32.PACK_AB_MERGE_C R14, R15, R14, RZ ;  /* 0x0000000e0f0e723e */ /* 0x000fe200048070ff */
[----:B------:R-:W-:Y:S01]  /*8ab0*/  FFMA R27, R49, R48, R27 ;  /* 0x00000030311b7223 */ /* 0x000fe2000000001b */
[----:B------:R-:W-:Y:S01]  /*8ac0*/  F2FP.SATFINITE.E4M3.F32.PACK_AB_MERGE_C R18, R19, R18, RZ ;  /* 0x000000121312723e */ /* 0x000fe200048070ff */
[C---:B------:R-:W-:Y:S01]  /*8ad0*/  FFMA R28, R49.reuse, R74, R28 ;  /* 0x0000004a311c7223 */ /* 0x040fe2000000001c */
[C---:B------:R-:W-:Y:S01]  /*8ae0*/  FFMA R29, R49.reuse, R75, R29 ;  /* 0x0000004b311d7223 */ /* 0x040fe2000000001d */
[----:B------:R-:W-:Y:S01]  /*8af0*/  FFMA R30, R49, R76, R30 ;  /* 0x0000004c311e7223 */ /* 0x000fe2000000001e */
[----:B------:R-:W-:Y:S02]  /*8b00*/  F2FP.SATFINITE.E4M3.F32.PACK_AB_MERGE_C R32, R5, R4, R77 ;  /* 0x000000040520723e */ /* 0x000fe4000480704d */
[----:B------:R-:W-:Y:S02]  /*8b10*/  F2FP.SATFINITE.E4M3.F32.PACK_AB_MERGE_C R33, R9, R8, R10 ;  /* 0x000000080921723e */ /* 0x000fe4000480700a */
        /* <DEDUP_REMOVED lines=10> */
[----:B------:R-:W-:Y:S05]  /*8bc0*/  F2FP.SATFINITE.E4M3.F32.PACK_AB_MERGE_C R7, R28, R27, R29 ;  /* 0x0000001b1c07723e */ /* 0x000fea000480701d */
        /* <DEDUP_REMOVED lines=18> */
.L_x_122:
[----:B------:R-:W-:Y:S05]  /*8cf0*/  BSYNC.RECONVERGENT B0 ;  /* 0x0000000000007941 */ /* 0x000fea0003800200 */
.L_x_121:
[----:B------:R-:W-:Y:S01]  /*8d00*/  BAR.SYNC.DEFER_BLOCKING 0x1, 0x80 ;  /* 0x0042000000007b1d */ /* 0x000fe20000010000 */
[----:B------:R-:W-:Y:S01]  /*8d10*/  ISETP.NE.AND P2, PT, R111, RZ, PT ;  /* 0x000000ff6f00720c */ /* 0x000fe20003f45270 */
[----:B------:R-:W-:Y:S01]  /*8d20*/  IMAD.IADD R14, R43, 0x1, R94 ;  /* 0x000000012b0e7824 */ /* 0x000fe200078e025e */
[----:B------:R-:W-:Y:S01]  /*8d30*/  ISETP.NE.AND P0, PT, R112, 0x2, PT ;  /* 0x000000027000780c */ /* 0x000fe20003f05270 */
[----:B------:R-:W-:Y:S01]  /*8d40*/  IMAD.IADD R15, R44, 0x1, R95 ;  /* 0x000000012c0f7824 */ /* 0x000fe200078e025f */
[----:B------:R-:W-:Y:S02]  /*8d50*/  ISETP.NE.AND P1, PT, R45, 0x4, PT ;  /* 0x000000042d00780c */ /* 0x000fe40003f25270 */
[----:B------:R-:W-:Y:S02]  /*8d60*/  SEL R2, RZ, 0x1, P0 ;  /* 0x00000001ff027807 */ /* 0x000fe40000000000 */
[----:B------:R-:W-:Y:S02]  /*8d70*/  SEL R0, RZ, 0x1, P1 ;  /* 0x00000001ff007807 */ /* 0x000fe40000800000 */
[----:B------:R-:W-:Y:S02]  /*8d80*/  LOP3.LUT R106, R106, R2, RZ, 0x3c, !PT ;  /* 0x000000026a6a7212 */ /* 0x000fe400078e3cff */
[----:B------:R-:W-:Y:S02]  /*8d90*/  LOP3.LUT R107, R107, R0, RZ, 0x3c, !PT ;  /* 0x000000006b6b7212 */ /* 0x000fe400078e3cff */
[----:B------:R-:W-:Y:S02]  /*8da0*/  @P2 R2UR UR36, R103 ;  /* 0x00000000672422ca */ /* 0x000fe400000e0000 */
[----:B------:R-:W-:Y:S02]  /*8db0*/  SEL R112, R112, RZ, P0 ;  /* 0x000000ff70707207 */ /* 0x000fe40000000000 */
[----:B------:R-:W-:Y:S01]  /*8dc0*/  SEL R45, R45, RZ, P1 ;  /* 0x000000ff2d2d7207 */ /* 0x000fe20000800000 */
[----:B------:R-:W-:Y:S10]  /*8dd0*/  @P2 BRA `(.L_x_123) ;  /* 0xffffffbc00382947 */ /* 0x000ff4000383ffff */
[----:B------:R-:W-:Y:S05]  /*8de0*/  EXIT ;  /* 0x000000000000794d */ /* 0x000fea0003800000 */
.L_x_19:
[----:B--2---:R2:W1:Y:S02]  /*8df0*/  SYNCS.PHASECHK.TRANS64.TRYWAIT P0, [R2+URZ+0xf0], R3 ;  /* 0x0000f003020075a7 */ /* 0x00446400080011ff */
[----:B-1----:R-:W-:Y:S05]  /*8e00*/  @!P0 NANOSLEEP.SYNCS 0x989680 ;  /* 0x009896800000895d */ /* 0x002fea0003900000 */
[----:B------:R-:W1:Y:S02]  /*8e10*/  @!P0 SYNCS.PHASECHK.TRANS64 P0, [R2+URZ+0xf0], R3 ;  /* 0x0000f003020085a7 */ /* 0x000e6400080010ff */
[----:B-1----:R-:W-:Y:S05]  /*8e20*/  @!P0 BRA `(.L_x_19) ;  /* 0xfffffffc00f08947 */ /* 0x002fea000383ffff */
[----:B------:R-:W-:Y:S05]  /*8e30*/  BRA `(.L_x_124) ;  /* 0xffffff8400e07947 */ /* 0x000fea000383ffff */
.L_x_22:
[----:B-1----:R-:W-:-:S07]  /*8e40*/  MOV R2, UR33 ;  /* 0x0000002100027c02 */ /* 0x002fce0008000f00 */
.L_x_125:
[----:B-1----:R1:W2:Y:S02]  /*8e50*/  SYNCS.PHASECHK.TRANS64.TRYWAIT P0, [R2+URZ+0x18], R4 ;  /* 0x00001804020075a7 */ /* 0x0022a400080011ff */
[----:B--2---:R-:W-:Y:S05]  /*8e60*/  @!P0 NANOSLEEP.SYNCS 0x989680 ;  /* 0x009896800000895d */ /* 0x004fea0003900000 */
[----:B------:R-:W2:Y:S02]  /*8e70*/  @!P0 SYNCS.PHASECHK.TRANS64 P0, [R2+URZ+0x18], R4 ;  /* 0x00001804020085a7 */ /* 0x000ea400080010ff */
[----:B--2---:R-:W-:Y:S05]  /*8e80*/  @!P0 BRA `(.L_x_125) ;  /* 0xfffffffc00f08947 */ /* 0x004fea000383ffff */
[----:B------:R-:W-:Y:S05]  /*8e90*/  BRA `(.L_x_21) ;  /* 0xffffff8800307947 */ /* 0x000fea000383ffff */
.L_x_28:
[----:B-1----:R-:W-:-:S07]  /*8ea0*/  MOV R2, UR17 ;  /* 0x0000001100027c02 */ /* 0x002fce0008000f00 */
.L_x_126:
[----:B-1----:R1:W2:Y:S02]  /*8eb0*/  SYNCS.PHASECHK.TRANS64.TRYWAIT P0, [R2+URZ+0x18], R4 ;  /* 0x00001804020075a7 */ /* 0x0022a400080011ff */
[----:B--2---:R-:W-:Y:S05]  /*8ec0*/  @!P0 NANOSLEEP.SYNCS 0x989680 ;  /* 0x009896800000895d */ /* 0x004fea0003900000 */
[----:B------:R-:W2:Y:S02]  /*8ed0*/  @!P0 SYNCS.PHASECHK.TRANS64 P0, [R2+URZ+0x18], R4 ;  /* 0x00001804020085a7 */ /* 0x000ea400080010ff */
[----:B--2---:R-:W-:Y:S05]  /*8ee0*/  @!P0 BRA `(.L_x_126) ;  /* 0xfffffffc00f08947 */ /* 0x004fea000383ffff */
[----:B------:R-:W-:Y:S05]  /*8ef0*/  BRA `(.L_x_27) ;  /* 0xffffff8800d87947 */ /* 0x000fea000383ffff */
.L_x_32:
[----:B-1----:R1:W2:Y:S02]  /*8f00*/  SYNCS.PHASECHK.TRANS64.TRYWAIT P0, [R2+URZ+0x80], R3 ;  /* 0x00008003020075a7 */ /* 0x0022a400080011ff */
[----:B--2---:R-:W-:Y:S05]  /*8f10*/  @!P0 NANOSLEEP.SYNCS 0x989680 ;  /* 0x009896800000895d */ /* 0x004fea0003900000 */
[----:B------:R-:W2:Y:S02]  /*8f20*/  @!P0 SYNCS.PHASECHK.TRANS64 P0, [R2+URZ+0x80], R3 ;  /* 0x00008003020085a7 */ /* 0x000ea400080010ff */
[----:B--2---:R-:W-:Y:S05]  /*8f30*/  @!P0 BRA `(.L_x_32) ;  /* 0xfffffffc00f08947 */ /* 0x004fea000383ffff */
[----:B------:R-:W-:Y:S05]  /*8f40*/  BRA `(.L_x_127) ;  /* 0xffffff8c00687947 */ /* 0x000fea000383ffff */
.L_x_36:
[----:B----4-:R-:W-:-:S07]  /*8f50*/  MOV R0, UR5 ;  /* 0x0000000500007c02 */ /* 0x010fce0008000f00 */
.L_x_128:
[----:B-1----:R1:W2:Y:S02]  /*8f60*/  SYNCS.PHASECHK.TRANS64.TRYWAIT P0, [R0+URZ], R2 ;  /* 0x00000002000075a7 */ /* 0x0022a400080011ff */
[----:B--2---:R-:W-:Y:S05]  /*8f70*/  @!P0 NANOSLEEP.SYNCS 0x989680 ;  /* 0x009896800000895d */ /* 0x004fea0003900000 */
[----:B------:R-:W2:Y:S02]  /*8f80*/  @!P0 SYNCS.PHASECHK.TRANS64 P0, [R0+URZ], R2 ;  /* 0x00000002000085a7 */ /* 0x000ea400080010ff */
[----:B--2---:R-:W-:Y:S05]  /*8f90*/  @!P0 BRA `(.L_x_128) ;  /* 0xfffffffc00f08947 */ /* 0x004fea000383ffff */
[----:B------:R-:W-:Y:S05]  /*8fa0*/  BRA `(.L_x_129) ;  /* 0xffffff9000d87947 */ /* 0x000fea000383ffff */
.L_x_37:
[----:B----4-:R-:W-:-:S07]  /*8fb0*/  MOV R0, UR5 ;  /* 0x0000000500007c02 */ /* 0x010fce0008000f00 */
.L_x_130:
[----:B-1----:R1:W2:Y:S02]  /*8fc0*/  SYNCS.PHASECHK.TRANS64.TRYWAIT P0, [R0+URZ], R2 ;  /* 0x00000002000075a7 */ /* 0x0022a400080011ff */
[----:B--2---:R-:W-:Y:S05]  /*8fd0*/  @!P0 NANOSLEEP.SYNCS 0x989680 ;  /* 0x009896800000895d */ /* 0x004fea0003900000 */
[----:B------:R-:W2:Y:S02]  /*8fe0*/  @!P0 SYNCS.PHASECHK.TRANS64 P0, [R0+URZ], R2 ;  /* 0x00000002000085a7 */ /* 0x000ea400080010ff */
[----:B--2---:R-:W-:Y:S05]  /*8ff0*/  @!P0 BRA `(.L_x_130) ;  /* 0xfffffffc00f08947 */ /* 0x004fea000383ffff */
[----:B------:R-:W-:Y:S05]  /*9000*/  BRA `(.L_x_131) ;  /* 0xffffff9000e47947 */ /* 0x000fea000383ffff */
.L_x_40:
[----:B-1----:R1:W2:Y:S02]  /*9010*/  SYNCS.PHASECHK.TRANS64.TRYWAIT P0, [R0+URZ+0xe0], R4 ;  /* 0x0000e004000075a7 */ /* 0x0022a400080011ff */
[----:B--2---:R-:W-:Y:S05]  /*9020*/  @!P0 NANOSLEEP.SYNCS 0x989680 ;  /* 0x009896800000895d */ /* 0x004fea0003900000 */
[----:B------:R-:W2:Y:S02]  /*9030*/  @!P0 SYNCS.PHASECHK.TRANS64 P0, [R0+URZ+0xe0], R4 ;  /* 0x0000e004000085a7 */ /* 0x000ea400080010ff */
[----:B--2---:R-:W-:Y:S05]  /*9040*/  @!P0 BRA `(.L_x_40) ;  /* 0xfffffffc00f08947 */ /* 0x004fea000383ffff */
[----:B------:R-:W-:Y:S05]  /*9050*/  BRA `(.L_x_132) ;  /* 0xffffff9400407947 */ /* 0x000fea000383ffff */
.L_x_41:
[----:B------:R-:W-:-:S07]  /*9060*/  MOV R0, UR5 ;  /* 0x0000000500007c02 */ /* 0x000fce0008000f00 */
.L_x_133:
[----:B-1----:R1:W2:Y:S02]  /*9070*/  SYNCS.PHASECHK.TRANS64.TRYWAIT P0, [R0+URZ+0x90], R5 ;  /* 0x00009005000075a7 */ /* 0x0022a400080011ff */
[----:B--2---:R-:W-:Y:S05]  /*9080*/  @!P0 NANOSLEEP.SYNCS 0x989680 ;  /* 0x009896800000895d */ /* 0x004fea0003900000 */
[----:B------:R-:W2:Y:S02]  /*9090*/  @!P0 SYNCS.PHASECHK.TRANS64 P0, [R0+URZ+0x90], R5 ;  /* 0x00009005000085a7 */ /* 0x000ea400080010ff */
[----:B--2---:R-:W-:Y:S05]  /*90a0*/  @!P0 BRA `(.L_x_133) ;  /* 0xfffffffc00f08947 */ /* 0x004fea000383ffff */
[----:B------:R-:W-:Y:S05]  /*90b0*/  BRA `(.L_x_134) ;  /* 0xffffff9400507947 */ /* 0x000fea000383ffff */
.L_x_42:
[----:B-1----:R1:W2:Y:S02]  /*90c0*/  SYNCS.PHASECHK.TRANS64.TRYWAIT P1, [R0+URZ+0x80], R4 ;  /* 0x00008004000075a7 */ /* 0x0022a400080211ff */
[----:B--2---:R-:W-:Y:S05]  /*90d0*/  @!P1 NANOSLEEP.SYNCS 0x989680 ;  /* 0x009896800000995d */ /* 0x004fea0003900000 */
[----:B------:R-:W2:Y:S02]  /*90e0*/  @!P1 SYNCS.PHASECHK.TRANS64 P1, [R0+URZ+0x80], R4 ;  /* 0x00008004000095a7 */ /* 0x000ea400080210ff */
[----:B--2---:R-:W-:Y:S05]  /*90f0*/  @!P1 BRA `(.L_x_42) ;  /* 0xfffffffc00f09947 */ /* 0x004fea000383ffff */
[----:B------:R-:W-:Y:S05]  /*9100*/  BRA `(.L_x_135) ;  /* 0xffffff9400807947 */ /* 0x000fea000383ffff */
.L_x_45:
[----:B------:R-:W-:-:S07]  /*9110*/  MOV R0, UR5 ;  /* 0x0000000500007c02 */ /* 0x000fce0008000f00 */
.L_x_136:
[----:B-1----:R1:W2:Y:S02]  /*9120*/  SYNCS.PHASECHK.TRANS64.TRYWAIT P0, [R0+URZ+0x90], R2 ;  /* 0x00009002000075a7 */ /* 0x0022a400080011ff */
[----:B--2---:R-:W-:Y:S05]  /*9130*/  @!P0 NANOSLEEP.SYNCS 0x989680 ;  /* 0x009896800000895d */ /* 0x004fea0003900000 */
[----:B------:R-:W2:Y:S02]  /*9140*/  @!P0 SYNCS.PHASECHK.TRANS64 P0, [R0+URZ+0x90], R2 ;  /* 0x00009002000085a7 */ /* 0x000ea400080010ff */
[----:B--2---:R-:W-:Y:S05]  /*9150*/  @!P0 BRA `(.L_x_136) ;  /* 0xfffffffc00f08947 */ /* 0x004fea000383ffff */
[----:B------:R-:W-:Y:S05]  /*9160*/  BRA `(.L_x_44) ;  /* 0xffffff9400d47947 */ /* 0x000fea000383ffff */
.L_x_52:
[----:B-1----:R1:W2:Y:S02]  /*9170*/  SYNCS.PHASECHK.TRANS64.TRYWAIT P1, [R0+URZ+0x80], R2 ;  /* 0x00008002000075a7 */ /* 0x0022a400080211ff */
[----:B--2---:R-:W-:Y:S05]  /*9180*/  @!P1 NANOSLEEP.SYNCS 0x989680 ;  /* 0x009896800000995d */ /* 0x004fea0003900000 */
[----:B------:R-:W2:Y:S02]  /*9190*/  @!P1 SYNCS.PHASECHK.TRANS64 P1, [R0+URZ+0x80], R2 ;  /* 0x00008002000095a7 */ /* 0x000ea400080210ff */
[----:B--2---:R-:W-:Y:S05]  /*91a0*/  @!P1 BRA `(.L_x_52) ;  /* 0xfffffffc00f09947 */ /* 0x004fea000383ffff */
[----:B------:R-:W-:Y:S05]  /*91b0*/  BRA `(.L_x_137) ;  /* 0xffffff9c002c7947 */ /* 0x000fea000383ffff */
.L_x_53:
[----:B------:R-:W-:-:S07]  /*91c0*/  MOV R2, UR9 ;  /* 0x0000000900027c02 */ /* 0x000fce0008000f00 */
.L_x_138:
[----:B-1----:R1:W2:Y:S02]  /*91d0*/  SYNCS.PHASECHK.TRANS64.TRYWAIT P0, [R2+URZ+0xc0], R0 ;  /* 0x0000c000020075a7 */ /* 0x0022a400080011ff */
[----:B--2---:R-:W-:Y:S05]  /*91e0*/  @!P0 NANOSLEEP.SYNCS 0x989680 ;  /* 0x009896800000895d */ /* 0x004fea0003900000 */
[----:B------:R-:W2:Y:S02]  /*91f0*/  @!P0 SYNCS.PHASECHK.TRANS64 P0, [R2+URZ+0xc0], R0 ;  /* 0x0000c000020085a7 */ /* 0x000ea400080010ff */
[----:B--2---:R-:W-:Y:S05]  /*9200*/  @!P0 BRA `(.L_x_138) ;  /* 0xfffffffc00f08947 */ /* 0x004fea000383ffff */
[----:B------:R-:W-:Y:S05]  /*9210*/  BRA `(.L_x_139) ;  /* 0xffffff9c00607947 */ /* 0x000fea000383ffff */
.L_x_56:
[----:B------:R-:W-:Y:S07]  /*9220*/  MOV R0, UR7 ;  /* 0x0000000700007c02 */ /* 0x000fee0008000f00 */
.L_x_140:
[----:B-1----:R1:W2:Y:S02]  /*9230*/  SYNCS.PHASECHK.TRANS64.TRYWAIT P0, [R0+URZ], R2 ;  /* 0x00000002000075a7 */ /* 0x0022a400080011ff */
[----:B--2---:R-:W-:Y:S05]  /*9240*/  @!P0 NANOSLEEP.SYNCS 0x989680 ;  /* 0x009896800000895d */ /* 0x004fea0003900000 */
[----:B------:R-:W2:Y:S02]  /*9250*/  @!P0 SYNCS.PHASECHK.TRANS64 P0, [R0+URZ], R2 ;  /* 0x00000002000085a7 */ /* 0x000ea400080010ff */
[----:B--2---:R-:W-:Y:S05]  /*9260*/  @!P0 BRA `(.L_x_140) ;  /* 0xfffffffc00f08947 */ /* 0x004fea000383ffff */
[----:B------:R-:W-:Y:S05]  /*9270*/  BRA `(.L_x_55) ;  /* 0xffffff9c00987947 */ /* 0x000fea000383ffff */
.L_x_59:
[----:B------:R-:W-:-:S07]  /*9280*/  MOV R0, UR5 ;  /* 0x0000000500007c02 */ /* 0x000fce0008000f00 */
.L_x_141:
[----:B--2---:R2:W3:Y:S02]  /*9290*/  SYNCS.PHASECHK.TRANS64.TRYWAIT P0, [R0+URZ], R2 ;  /* 0x00000002000075a7 */ /* 0x0044e400080011ff */
[----:B---3--:R-:W-:Y:S05]  /*92a0*/  @!P0 NANOSLEEP.SYNCS 0x989680 ;  /* 0x009896800000895d */ /* 0x008fea0003900000 */
[----:B------:R-:W3:Y:S02]  /*92b0*/  @!P0 SYNCS.PHASECHK.TRANS64 P0, [R0+URZ], R2 ;  /* 0x00000002000085a7 */ /* 0x000ee400080010ff */
[----:B---3--:R-:W-:Y:S05]  /*92c0*/  @!P0 BRA `(.L_x_141) ;  /* 0xfffffffc00f08947 */ /* 0x008fea000383ffff */
[----:B------:R-:W-:Y:S05]  /*92d0*/  BRA `(.L_x_142) ;  /* 0xffffffa000387947 */ /* 0x000fea000383ffff */
.L_x_60:
[----:B------:R-:W-:-:S07]  /*92e0*/  MOV R0, UR5 ;  /* 0x0000000500007c02 */ /* 0x000fce0008000f00 */
.L_x_143:
[----:B--2---:R2:W3:Y:S02]  /*92f0*/  SYNCS.PHASECHK.TRANS64.TRYWAIT P0, [R0+URZ], R3 ;  /* 0x00000003000075a7 */ /* 0x0044e400080011ff */
[----:B---3--:R-:W-:Y:S05]  /*9300*/  @!P0 NANOSLEEP.SYNCS 0x989680 ;  /* 0x009896800000895d */ /* 0x008fea0003900000 */
[----:B------:R-:W3:Y:S02]  /*9310*/  @!P0 SYNCS.PHASECHK.TRANS64 P0, [R0+URZ], R3 ;  /* 0x00000003000085a7 */ /* 0x000ee400080010ff */
[----:B---3--:R-:W-:Y:S05]  /*9320*/  @!P0 BRA `(.L_x_143) ;  /* 0xfffffffc00f08947 */ /* 0x008fea000383ffff */
[----:B------:R-:W-:Y:S05]  /*9330*/  BRA `(.L_x_144) ;  /* 0xffffffa000447947 */ /* 0x000fea000383ffff */
.L_x_61:
[----:B------:R-:W-:-:S07]  /*9340*/  MOV R0, UR5 ;  /* 0x0000000500007c02 */ /* 0x000fce0008000f00 */
.L_x_145:
[----:B--2---:R2:W3:Y:S02]  /*9350*/  SYNCS.PHASECHK.TRANS64.TRYWAIT P0, [R0+URZ], R3 ;  /* 0x00000003000075a7 */ /* 0x0044e400080011ff */
[----:B---3--:R-:W-:Y:S05]  /*9360*/  @!P0 NANOSLEEP.SYNCS 0x989680 ;  /* 0x009896800000895d */ /* 0x008fea0003900000 */
[----:B------:R-:W3:Y:S02]  /*9370*/  @!P0 SYNCS.PHASECHK.TRANS64 P0, [R0+URZ], R3 ;  /* 0x00000003000085a7 */ /* 0x000ee400080010ff */
[----:B---3--:R-:W-:Y:S05]  /*9380*/  @!P0 BRA `(.L_x_145) ;  /* 0xfffffffc00f08947 */ /* 0x008fea000383ffff */
[----:B------:R-:W-:Y:S05]  /*9390*/  BRA `(.L_x_146) ;  /* 0xffffffa000507947 */ /* 0x000fea000383ffff */
.L_x_62:
[----:B--2---:R-:W-:-:S07]  /*93a0*/  MOV R0, UR7 ;  /* 0x0000000700007c02 */ /* 0x004fce0008000f00 */
.L_x_147:
[----:B--2---:R2:W3:Y:S02]  /*93b0*/  SYNCS.PHASECHK.TRANS64.TRYWAIT P0, [R0+URZ], R2 ;  /* 0x00000002000075a7 */ /* 0x0044e400080011ff */
[----:B---3--:R-:W-:Y:S05]  /*93c0*/  @!P0 NANOSLEEP.SYNCS 0x989680 ;  /* 0x009896800000895d */ /* 0x008fea0003900000 */
[----:B------:R-:W3:Y:S02]  /*93d0*/  @!P0 SYNCS.PHASECHK.TRANS64 P0, [R0+URZ], R2 ;  /* 0x00000002000085a7 */ /* 0x000ee400080010ff */
[----:B---3--:R-:W-:Y:S05]  /*93e0*/  @!P0 BRA `(.L_x_147) ;  /* 0xfffffffc00f08947 */ /* 0x008fea000383ffff */
[----:B------:R-:W-:Y:S05]  /*93f0*/  BRA `(.L_x_148) ;  /* 0xffffffa0005c7947 */ /* 0x000fea000383ffff */
.L_x_67:
[----:B--2---:R2:W3:Y:S02]  /*9400*/  SYNCS.PHASECHK.TRANS64.TRYWAIT P0, [R0+URZ+0x80], R2 ;  /* 0x00008002000075a7 */ /* 0x0044e400080011ff */
[----:B---3--:R-:W-:Y:S05]  /*9410*/  @!P0 NANOSLEEP.SYNCS 0x989680 ;  /* 0x009896800000895d */ /* 0x008fea0003900000 */
[----:B------:R-:W3:Y:S02]  /*9420*/  @!P0 SYNCS.PHASECHK.TRANS64 P0, [R0+URZ+0x80], R2 ;  /* 0x00008002000085a7 */ /* 0x000ee400080010ff */
[----:B---3--:R-:W-:Y:S05]  /*9430*/  @!P0 BRA `(.L_x_67) ;  /* 0xfffffffc00f08947 */ /* 0x008fea000383ffff */
[----:B------:R-:W-:Y:S05]  /*9440*/  BRA `(.L_x_149) ;  /* 0xffffffa400687947 */ /* 0x000fea000383ffff */
.L_x_70:
[----:B------:R-:W-:Y:S07]  /*9450*/  MOV R0, UR7 ;  /* 0x0000000700007c02 */ /* 0x000fee0008000f00 */
.L_x_150:
[----:B--2---:R2:W3:Y:S02]  /*9460*/  SYNCS.PHASECHK.TRANS64.TRYWAIT P0, [R0+URZ+0x78], R2 ;  /* 0x00007802000075a7 */ /* 0x0044e400080011ff */
[----:B---3--:R-:W-:Y:S05]  /*9470*/  @!P0 NANOSLEEP.SYNCS 0x989680 ;  /* 0x009896800000895d */ /* 0x008fea0003900000 */
[----:B------:R-:W3:Y:S02]  /*9480*/  @!P0 SYNCS.PHASECHK.TRANS64 P0, [R0+URZ+0x78], R2 ;  /* 0x00007802000085a7 */ /* 0x000ee400080010ff */
[----:B---3--:R-:W-:Y:S05]  /*9490*/  @!P0 BRA `(.L_x_150) ;  /* 0xfffffffc00f08947 */ /* 0x008fea000383ffff */
[----:B------:R-:W-:Y:S05]  /*94a0*/  BRA `(.L_x_69) ;  /* 0xffffffa800487947 */ /* 0x000fea000383ffff */
.L_x_73:
[----:B------:R-:W-:Y:S07]  /*94b0*/  MOV R0, UR7 ;  /* 0x0000000700007c02 */ /* 0x000fee0008000f00 */
.L_x_151:
[----:B-1----:R1:W2:Y:S02]  /*94c0*/  SYNCS.PHASECHK.TRANS64.TRYWAIT P0, [R0+URZ+0x50], R14 ;  /* 0x0000500e000075a7 */ /* 0x0022a400080011ff */
[----:B--2---:R-:W-:Y:S05]  /*94d0*/  @!P0 NANOSLEEP.SYNCS 0x989680 ;  /* 0x009896800000895d */ /* 0x004fea0003900000 */
[----:B------:R-:W2:Y:S02]  /*94e0*/  @!P0 SYNCS.PHASECHK.TRANS64 P0, [R0+URZ+0x50], R14 ;  /* 0x0000500e000085a7 */ /* 0x000ea400080010ff */
[----:B--2---:R-:W-:Y:S05]  /*94f0*/  @!P0 BRA `(.L_x_151) ;  /* 0xfffffffc00f08947 */ /* 0x004fea000383ffff */
[----:B------:R-:W-:Y:S05]  /*9500*/  BRA `(.L_x_152) ;  /* 0xffffffa800c07947 */ /* 0x000fea000383ffff */
.L_x_74:
[----:B------:R-:W-:Y:S07]  /*9510*/  MOV R0, UR7 ;  /* 0x0000000700007c02 */ /* 0x000fee0008000f00 */
.L_x_153:
[----:B-1----:R1:W2:Y:S02]  /*9520*/  SYNCS.PHASECHK.TRANS64.TRYWAIT P0, [R0+URZ+0x58], R14 ;  /* 0x0000580e000075a7 */ /* 0x0022a400080011ff */
[----:B--2---:R-:W-:Y:S05]  /*9530*/  @!P0 NANOSLEEP.SYNCS 0x989680 ;  /* 0x009896800000895d */ /* 0x004fea0003900000 */
[----:B------:R-:W2:Y:S02]  /*9540*/  @!P0 SYNCS.PHASECHK.TRANS64 P0, [R0+URZ+0x58], R14 ;  /* 0x0000580e000085a7 */ /* 0x000ea400080010ff */
[----:B--2---:R-:W-:Y:S05]  /*9550*/  @!P0 BRA `(.L_x_153) ;  /* 0xfffffffc00f08947 */ /* 0x004fea000383ffff */
[----:B------:R-:W-:Y:S05]  /*9560*/  BRA `(.L_x_154) ;  /* 0xffffffa800f87947 */ /* 0x000fea000383ffff */
.L_x_75:
[----:B------:R-:W-:Y:S07]  /*9570*/  MOV R0, UR7 ;  /* 0x0000000700007c02 */ /* 0x000fee0008000f00 */
.L_x_155:
[----:B-1----:R1:W2:Y:S02]  /*9580*/  SYNCS.PHASECHK.TRANS64.TRYWAIT P0, [R0+URZ+0x60], R14 ;  /* 0x0000600e000075a7 */ /* 0x0022a400080011ff */
[----:B--2---:R-:W-:Y:S05]  /*9590*/  @!P0 NANOSLEEP.SYNCS 0x989680 ;  /* 0x009896800000895d */ /* 0x004fea0003900000 */
[----:B------:R-:W2:Y:S02]  /*95a0*/  @!P0 SYNCS.PHASECHK.TRANS64 P0, [R0+URZ+0x60], R14 ;  /* 0x0000600e000085a7 */ /* 0x000ea400080010ff */
[----:B--2---:R-:W-:Y:S05]  /*95b0*/  @!P0 BRA `(.L_x_155) ;  /* 0xfffffffc00f08947 */ /* 0x004fea000383ffff */
[----:B------:R-:W-:Y:S05]  /*95c0*/  BRA `(.L_x_156) ;  /* 0xffffffac003c7947 */ /* 0x000fea000383ffff */
.L_x_76:
[----:B------:R-:W-:Y:S07]  /*95d0*/  MOV R0, UR7 ;  /* 0x0000000700007c02 */ /* 0x000fee0008000f00 */
.L_x_157:
[----:B-1----:R1:W2:Y:S02]  /*95e0*/  SYNCS.PHASECHK.TRANS64.TRYWAIT P0, [R0+URZ+0x68], R14 ;  /* 0x0000680e000075a7 */ /* 0x0022a400080011ff */
[----:B--2---:R-:W-:Y:S05]  /*95f0*/  @!P0 NANOSLEEP.SYNCS 0x989680 ;  /* 0x009896800000895d */ /* 0x004fea0003900000 */
[----:B------:R-:W2:Y:S02]  /*9600*/  @!P0 SYNCS.PHASECHK.TRANS64 P0, [R0+URZ+0x68], R14 ;  /* 0x0000680e000085a7 */ /* 0x000ea400080010ff */
[----:B--2---:R-:W-:Y:S05]  /*9610*/  @!P0 BRA `(.L_x_157) ;  /* 0xfffffffc00f08947 */ /* 0x004fea000383ffff */
[----:B------:R-:W-:Y:S05]  /*9620*/  BRA `(.L_x_158) ;  /* 0xffffffac00c07947 */ /* 0x000fea000383ffff */
.L_x_78:
[----:B------:R-:W-:-:S07]  /*9630*/  MOV R0, UR7 ;  /* 0x0000000700007c02 */ /* 0x000fce0008000f00 */
.L_x_159:
[----:B-1----:R1:W3:Y:S02]  /*9640*/  SYNCS.PHASECHK.TRANS64.TRYWAIT P0, [R0+URZ+0x50], R2 ;  /* 0x00005002000075a7 */ /* 0x0022e400080011ff */
[----:B---3--:R-:W-:Y:S05]  /*9650*/  @!P0 NANOSLEEP.SYNCS 0x989680 ;  /* 0x009896800000895d */ /* 0x008fea0003900000 */
[----:B------:R-:W3:Y:S02]  /*9660*/  @!P0 SYNCS.PHASECHK.TRANS64 P0, [R0+URZ+0x50], R2 ;  /* 0x00005002000085a7 */ /* 0x000ee400080010ff */
[----:B---3--:R-:W-:Y:S05]  /*9670*/  @!P0 BRA `(.L_x_159) ;  /* 0xfffffffc00f08947 */ /* 0x008fea000383ffff */
[----:B------:R-:W-:Y:S05]  /*9680*/  BRA `(.L_x_160) ;  /* 0xffffffb000307947 */ /* 0x000fea000383ffff */
.L_x_79:
[----:B-1----:R-:W-:-:S07]  /*9690*/  MOV R0, UR7 ;  /* 0x0000000700007c02 */ /* 0x002fce0008000f00 */
.L_x_161:
[----:B-1----:R1:W3:Y:S02]  /*96a0*/  SYNCS.PHASECHK.TRANS64.TRYWAIT P0, [R0+URZ+0x58], R2 ;  /* 0x00005802000075a7 */ /* 0x0022e400080011ff */
[----:B---3--:R-:W-:Y:S05]  /*96b0*/  @!P0 NANOSLEEP.SYNCS 0x989680 ;  /* 0x009896800000895d */ /* 0x008fea0003900000 */
[----:B------:R-:W3:Y:S02]  /*96c0*/  @!P0 SYNCS.PHASECHK.TRANS64 P0, [R0+URZ+0x58], R2 ;  /* 0x00005802000085a7 */ /* 0x000ee400080010ff */
[----:B---3--:R-:W-:Y:S05]  /*96d0*/  @!P0 BRA `(.L_x_161) ;  /* 0xfffffffc00f08947 */ /* 0x008fea000383ffff */
[----:B------:R-:W-:Y:S05]  /*96e0*/  BRA `(.L_x_162) ;  /* 0xffffffb000207947 */ /* 0x000fea000383ffff */
.L_x_80:
[----:B-1----:R-:W-:-:S07]  /*96f0*/  MOV R0, UR7 ;  /* 0x0000000700007c02 */ /* 0x002fce0008000f00 */
.L_x_163:
[----:B-1----:R1:W3:Y:S02]  /*9700*/  SYNCS.PHASECHK.TRANS64.TRYWAIT P0, [R0+URZ+0x60], R2 ;  /* 0x00006002000075a7 */ /* 0x0022e400080011ff */
[----:B---3--:R-:W-:Y:S05]  /*9710*/  @!P0 NANOSLEEP.SYNCS 0x989680 ;  /* 0x009896800000895d */ /* 0x008fea0003900000 */
[----:B------:R-:W3:Y:S02]  /*9720*/  @!P0 SYNCS.PHASECHK.TRANS64 P0, [R0+URZ+0x60], R2 ;  /* 0x00006002000085a7 */ /* 0x000ee400080010ff */
[----:B---3--:R-:W-:Y:S05]  /*9730*/  @!P0 BRA `(.L_x_163) ;  /* 0xfffffffc00f08947 */ /* 0x008fea000383ffff */
[----:B------:R-:W-:Y:S05]  /*9740*/  BRA `(.L_x_164) ;  /* 0xffffffb000107947 */ /* 0x000fea000383ffff */
.L_x_82:
[----:B--2---:R2:W4:Y:S02]  /*9750*/  SYNCS.PHASECHK.TRANS64.TRYWAIT P0, [R0+URZ+0x80], R2 ;  /* 0x00008002000075a7 */ /* 0x00452400080011ff */
[----:B----4-:R-:W-:Y:S05]  /*9760*/  @!P0 NANOSLEEP.SYNCS 0x989680 ;  /* 0x009896800000895d */ /* 0x010fea0003900000 */
[----:B------:R-:W4:Y:S02]  /*9770*/  @!P0 SYNCS.PHASECHK.TRANS64 P0, [R0+URZ+0x80], R2 ;  /* 0x00008002000085a7 */ /* 0x000f2400080010ff */
[----:B----4-:R-:W-:Y:S05]  /*9780*/  @!P0 BRA `(.L_x_82) ;  /* 0xfffffffc00f08947 */ /* 0x010fea000383ffff */
[----:B------:R-:W-:Y:S05]  /*9790*/  BRA `(.L_x_165) ;  /* 0xffffffb000dc7947 */ /* 0x000fea000383ffff */
.L_x_93:
[----:B-1----:R1:W3:Y:S02]  /*97a0*/  SYNCS.PHASECHK.TRANS64.TRYWAIT P1, [R2+URZ+0x30], R0 ;  /* 0x00003000020075a7 */ /* 0x0022e400080211ff */
[----:B---3--:R-:W-:Y:S05]  /*97b0*/  @!P1 NANOSLEEP.SYNCS 0x989680 ;  /* 0x009896800000995d */ /* 0x008fea0003900000 */
[----:B------:R-:W3:Y:S02]  /*97c0*/  @!P1 SYNCS.PHASECHK.TRANS64 P1, [R2+URZ+0x30], R0 ;  /* 0x00003000020095a7 */ /* 0x000ee400080210ff */
[----:B---3--:R-:W-:Y:S05]  /*97d0*/  @!P1 BRA `(.L_x_93) ;  /* 0xfffffffc00f09947 */ /* 0x008fea000383ffff */
[----:B------:R-:W-:Y:S05]  /*97e0*/  BRA `(.L_x_92) ;  /* 0xffffffbc00f47947 */ /* 0x000fea000383ffff */
.L_x_95:
[----:B-1----:R1:W2:Y:S02]  /*97f0*/  SYNCS.PHASECHK.TRANS64.TRYWAIT P0, [R113+URZ+0xa0], R3 ;  /* 0x0000a003710075a7 */ /* 0x0022a400080011ff */
[----:B--2---:R-:W-:Y:S05]  /*9800*/  @!P0 NANOSLEEP.SYNCS 0x989680 ;  /* 0x009896800000895d */ /* 0x004fea0003900000 */
[----:B------:R-:W2:Y:S02]  /*9810*/  @!P0 SYNCS.PHASECHK.TRANS64 P0, [R113+URZ+0xa0], R3 ;  /* 0x0000a003710085a7 */ /* 0x000ea400080010ff */
[----:B--2---:R-:W-:Y:S05]  /*9820*/  @!P0 BRA `(.L_x_95) ;  /* 0xfffffffc00f08947 */ /* 0x004fea000383ffff */
[----:B------:R-:W-:Y:S05]  /*9830*/  BRA `(.L_x_94) ;  /* 0xffffffc000487947 */ /* 0x000fea000383ffff */
.L_x_103:
[----:B--2---:R2:W3:Y:S02]  /*9840*/  SYNCS.PHASECHK.TRANS64.TRYWAIT P0, [R0+URZ+0x30], R3 ;  /* 0x00003003000075a7 */ /* 0x0044e400080011ff */
[----:B---3--:R-:W-:Y:S05]  /*9850*/  @!P0 NANOSLEEP.SYNCS 0x989680 ;  /* 0x009896800000895d */ /* 0x008fea0003900000 */
[----:B------:R-:W3:Y:S02]  /*9860*/  @!P0 SYNCS.PHASECHK.TRANS64 P0, [R0+URZ+0x30], R3 ;  /* 0x00003003000085a7 */ /* 0x000ee400080010ff */
[----:B---3--:R-:W-:Y:S05]  /*9870*/  @!P0 BRA `(.L_x_103) ;  /* 0xfffffffc00f08947 */ /* 0x008fea000383ffff */
[----:B------:R-:W-:Y:S05]  /*9880*/  BRA `(.L_x_102) ;  /* 0xffffffcc00387947 */ /* 0x000fea000383ffff */
.L_x_111:
[----:B--2---:R2:W3:Y:S02]  /*9890*/  SYNCS.PHASECHK.TRANS64.TRYWAIT P0, [R0+URZ+0x30], R4 ;  /* 0x00003004000075a7 */ /* 0x0044e400080011ff */
[----:B---3--:R-:W-:Y:S05]  /*98a0*/  @!P0 NANOSLEEP.SYNCS 0x989680 ;  /* 0x009896800000895d */ /* 0x008fea0003900000 */
[----:B------:R-:W3:Y:S02]  /*98b0*/  @!P0 SYNCS.PHASECHK.TRANS64 P0, [R0+URZ+0x30], R4 ;  /* 0x00003004000085a7 */ /* 0x000ee400080010ff */
[----:B---3--:R-:W-:Y:S05]  /*98c0*/  @!P0 BRA `(.L_x_111) ;  /* 0xfffffffc00f08947 */ /* 0x008fea000383ffff */
[----:B------:R-:W-:Y:S05]  /*98d0*/  BRA `(.L_x_110) ;  /* 0xffffffd8007c7947 */ /* 0x000fea000383ffff */
.L_x_119:
[----:B--2---:R2:W3:Y:S02]  /*98e0*/  SYNCS.PHASECHK.TRANS64.TRYWAIT P0, [R0+URZ+0x30], R4 ;  /* 0x00003004000075a7 */ /* 0x0044e400080011ff */
[----:B---3--:R-:W-:Y:S05]  /*98f0*/  @!P0 NANOSLEEP.SYNCS 0x989680 ;  /* 0x009896800000895d */ /* 0x008fea0003900000 */
[----:B------:R-:W3:Y:S02]  /*9900*/  @!P0 SYNCS.PHASECHK.TRANS64 P0, [R0+URZ+0x30], R4 ;  /* 0x00003004000085a7 */ /* 0x000ee400080010ff */
[----:B---3--:R-:W-:Y:S05]  /*9910*/  @!P0 BRA `(.L_x_119) ;  /* 0xfffffffc00f08947 */ /* 0x008fea000383ffff */
[----:B------:R-:W-:Y:S05]  /*9920*/  BRA `(.L_x_118) ;  /* 0xffffffe400cc7947 */ /* 0x000fea000383ffff */
        .weak           $__internal_0_$__cuda_sm10x_tcgen05_guardrail_trap_col_being_dealloced_not_returned_by_alloc
        .type           $__internal_0_$__cuda_sm10x_tcgen05_guardrail_trap_col_being_dealloced_not_returned_by_alloc,@function
        .size           $__internal_0_$__cuda_sm10x_tcgen05_guardrail_trap_col_being_dealloced_not_returned_by_alloc,($__internal_1_$__cuda_sm10x_tcgen05_guardrail_trap_phase_invalid_during_alloc - $__internal_0_$__cuda_sm10x_tcgen05_guardrail_trap_col_being_dealloced_not_returned_by_alloc)
$__internal_0_$__cuda_sm10x_tcgen05_guardrail_trap_col_being_dealloced_not_returned_by_alloc:
[----:B------:R-:W-:Y:S05]  /*9930*/  BPT.TRAP 0x1 ;  /* 0x000000040000795c */ /* 0x000fea0000300000 */
[----:B------:R-:W-:-:S04]  /*9940*/  HFMA2 R3, -RZ, RZ, 0, 0 ;  /* 0x00000000ff037431 */ /* 0x000fc800000001ff */
[----:B------:R-:W-:Y:S05]  /*9950*/  RET.REL.NODEC R2 `(_ZN7cutlass13device_kernelINS_4gemm6kernel13GemmUniversalIN4cute5tupleIJiiiiEEENS1_10collective13CollectiveMmaINS1_35MainloopSm100TmaUmmaWarpSpecializedILi3ELi2ELi4ENS5_IJNS4_1CILi1EEESB_SB_EEEEENS5_IJNSA_ILi64EEENSA_ILi256EEENSA_ILi32EEEEEENS_12float_e4m3_tENS5_IJlSB_lEEESI_SJ_NS4_8TiledMMAINS4_8MMA_AtomIJNS4_10MMA_TraitsINS4_19SM100_MMA_F8F6F4_SSEJSI_SI_fSE_SF_NS4_17integral_constantINS4_4UMMA5MajorELSQ_0EEESR_NSO_INSP_7ScaleInELSS_0EEEST_EEEEEENS4_6LayoutISC_NS5_IJNSA_ILi0EEESX_SX_EEEEENS5_IJNS4_10UnderscoreES10_S10_EEEEENS4_13SM90_TMA_LOADENS4_14ComposedLayoutINS4_7SwizzleILi1ELi4ELi3EEENS4_18smem_ptr_flag_bitsILi8EEENSW_INS5_IJNSA_ILi8EEESG_EEENS5_IJSG_SB_EEEEEEEvNS4_8identityES13_S1D_vS1E_EENS_8epilogue10collective18CollectiveEpilogueINS1G_23Sm100TmaWarpSpecializedILi4ELi2ELi32ELb0ELb0EEEJSH_NS5_IJNSW_ISE_SB_EES1L_EEESI_SJ_SI_SJ_NS1G_6fusion15FusionCallbacksIS1K_NS1N_17LinearCombinationISI_fSI_fLNS_15FloatRoundStyleE2EEESH_S1M_JEEENS4_5SM1004TMEM4LOAD26SM100_TMEM_LOAD_16dp32b32xES13_NS14_INS15_ILi2ELi4ELi3EEES18_NSW_INS5_IJS19_SE_EEENS5_IJSE_SB_EEEEEEENS4_39AutoVectorizingCopyWithAssumedAlignmentILi128EEENS4_14SM90_TMA_STOREES21_S23_S23_EEEvvEEEEvNT_6ParamsE) ;  /* 0xffffff6402a87950 */ /* 0x000fea0003c3ffff */
        .weak           $__internal_1_$__cuda_sm10x_tcgen05_guardrail_trap_phase_invalid_during_alloc
        .type           $__internal_1_$__cuda_sm10x_tcgen05_guardrail_trap_phase_invalid_during_alloc,@function
        .size           $__internal_1_$__cuda_sm10x_tcgen05_guardrail_trap_phase_invalid_during_alloc,($__internal_2_$__cuda_sm10x_tcgen05_guardrail_trap_unallocated_columns_being_dealloced - $__internal_1_$__cuda_sm10x_tcgen05_guardrail_trap_phase_invalid_during_alloc)
$__internal_1_$__cuda_sm10x_tcgen05_guardrail_trap_phase_invalid_during_alloc:
[----:B------:R-:W-:Y:S05]  /*9960*/  BPT.TRAP 0x1 ;  /* 0x000000040000795c */ /* 0x000fea0000300000 */
[----:B------:R-:W-:-:S04]  /*9970*/  MOV R3, 0x0 ;  /* 0x0000000000037802 */ /* 0x000fc80000000f00 */
[----:B------:R-:W-:Y:S05]  /*9980*/  RET.REL.NODEC R2 `(_ZN7cutlass13device_kernelINS_4gemm6kernel13GemmUniversalIN4cute5tupleIJiiiiEEENS1_10collective13CollectiveMmaINS1_35MainloopSm100TmaUmmaWarpSpecializedILi3ELi2ELi4ENS5_IJNS4_1CILi1EEESB_SB_EEEEENS5_IJNSA_ILi64EEENSA_ILi256EEENSA_ILi32EEEEEENS_12float_e4m3_tENS5_IJlSB_lEEESI_SJ_NS4_8TiledMMAINS4_8MMA_AtomIJNS4_10MMA_TraitsINS4_19SM100_MMA_F8F6F4_SSEJSI_SI_fSE_SF_NS4_17integral_constantINS4_4UMMA5MajorELSQ_0EEESR_NSO_INSP_7ScaleInELSS_0EEEST_EEEEEENS4_6LayoutISC_NS5_IJNSA_ILi0EEESX_SX_EEEEENS5_IJNS4_10UnderscoreES10_S10_EEEEENS4_13SM90_TMA_LOADENS4_14ComposedLayoutINS4_7SwizzleILi1ELi4ELi3EEENS4_18smem_ptr_flag_bitsILi8EEENSW_INS5_IJNSA_ILi8EEESG_EEENS5_IJSG_SB_EEEEEEEvNS4_8identityES13_S1D_vS1E_EENS_8epilogue10collective18CollectiveEpilogueINS1G_23Sm100TmaWarpSpecializedILi4ELi2ELi32ELb0ELb0EEEJSH_NS5_IJNSW_ISE_SB_EES1L_EEESI_SJ_SI_SJ_NS1G_6fusion15FusionCallbacksIS1K_NS1N_17LinearCombinationISI_fSI_fLNS_15FloatRoundStyleE2EEESH_S1M_JEEENS4_5SM1004TMEM4LOAD26SM100_TMEM_LOAD_16dp32b32xES13_NS14_INS15_ILi2ELi4ELi3EEES18_NSW_INS5_IJS19_SE_EEENS5_IJSE_SB_EEEEEEENS4_39AutoVectorizingCopyWithAssumedAlignmentILi128EEENS4_14SM90_TMA_STOREES21_S23_S23_EEEvvEEEEvNT_6ParamsE) ;  /* 0xffffff64029c7950 */ /* 0x000fea0003c3ffff */
        .weak           $__internal_2_$__cuda_sm10x_tcgen05_guardrail_trap_unallocated_columns_being_dealloced
        .type           $__internal_2_$__cuda_sm10x_tcgen05_guardrail_trap_unallocated_columns_being_dealloced,@function
        .size           $__internal_2_$__cuda_sm10x_tcgen05_guardrail_trap_unallocated_columns_being_dealloced,(.L_x_167 - $__internal_2_$__cuda_sm10x_tcgen05_guardrail_trap_unallocated_columns_being_dealloced)
$__internal_2_$__cuda_sm10x_tcgen05_guardrail_trap_unallocated_columns_being_dealloced:
[----:B------:R-:W-:Y:S05]  /*9990*/  BPT.TRAP 0x1 ;  /* 0x000000040000795c */ /* 0x000fea0000300000 */
[----:B------:R-:W-:-:S04]  /*99a0*/  HFMA2 R3, -RZ, RZ, 0, 0 ;  /* 0x00000000ff037431 */ /* 0x000fc800000001ff */
[----:B------:R-:W-:Y:S05]  /*99b0*/  RET.REL.NODEC R2 `(_ZN7cutlass13device_kernelINS_4gemm6kernel13GemmUniversalIN4cute5tupleIJiiiiEEENS1_10collective13CollectiveMmaINS1_35MainloopSm100TmaUmmaWarpSpecializedILi3ELi2ELi4ENS5_IJNS4_1CILi1EEESB_SB_EEEEENS5_IJNSA_ILi64EEENSA_ILi256EEENSA_ILi32EEEEEENS_12float_e4m3_tENS5_IJlSB_lEEESI_SJ_NS4_8TiledMMAINS4_8MMA_AtomIJNS4_10MMA_TraitsINS4_19SM100_MMA_F8F6F4_SSEJSI_SI_fSE_SF_NS4_17integral_constantINS4_4UMMA5MajorELSQ_0EEESR_NSO_INSP_7ScaleInELSS_0EEEST_EEEEEENS4_6LayoutISC_NS5_IJNSA_ILi0EEESX_SX_EEEEENS5_IJNS4_10UnderscoreES10_S10_EEEEENS4_13SM90_TMA_LOADENS4_14ComposedLayoutINS4_7SwizzleILi1ELi4ELi3EEENS4_18smem_ptr_flag_bitsILi8EEENSW_INS5_IJNSA_ILi8EEESG_EEENS5_IJSG_SB_EEEEEEEvNS4_8identityES13_S1D_vS1E_EENS_8epilogue10collective18CollectiveEpilogueINS1G_23Sm100TmaWarpSpecializedILi4ELi2ELi32ELb0ELb0EEEJSH_NS5_IJNSW_ISE_SB_EES1L_EEESI_SJ_SI_SJ_NS1G_6fusion15FusionCallbacksIS1K_NS1N_17LinearCombinationISI_fSI_fLNS_15FloatRoundStyleE2EEESH_S1M_JEEENS4_5SM1004TMEM4LOAD26SM100_TMEM_LOAD_16dp32b32xES13_NS14_INS15_ILi2ELi4ELi3EEES18_NSW_INS5_IJS19_SE_EEENS5_IJSE_SB_EEEEEEENS4_39AutoVectorizingCopyWithAssumedAlignmentILi128EEENS4_14SM90_TMA_STOREES21_S23_S23_EEEvvEEEEvNT_6ParamsE) ;  /* 0xffffff6402907950 */ /* 0x000fea0003c3ffff */
.L_x_166:
[----:B------:R-:W-:-:S00]  /*99c0*/  BRA `(.L_x_166) ;  /* 0xfffffffc00fc7947 */ /* 0x000fc0000383ffff */
[----:B------:R-:W-:-:S00]  /*99d0*/  NOP ;  /* 0x0000000000007918 */ /* 0x000fc00000000000 */
        /* <DEDUP_REMOVED lines=10> */
.L_x_167:


//--------------------- .nv.global.init           --------------------------
	.section	.nv.global.init,"aw",@progbits
.nv.global.init:
	.type		$str$27,@object
	.size		$str$27,($str$28 - $str$27)
$str$27:
        /*0000*/ 	.byte	0x28, 0x61, 0x64, 0x64, 0x72, 0x65, 0x73, 0x73, 0x20, 0x26, 0x20, 0x6d, 0x61, 0x73, 0x6b, 0x29
        /*0010*/ 	.byte	0x20, 0x3d, 0x3d, 0x20, 0x30, 0x00
	.type		$str$28,@object
	.size		$str$28,($str$26 - $str$28)
$str$28:
        /*0016*/ 	.byte	0x2f, 0x74, 0x6d, 0x70, 0x2f, 0x63, 0x75, 0x74, 0x6c, 0x61, 0x73, 0x73, 0x5f, 0x73, 0x77, 0x65
        /*0026*/ 	.byte	0x65, 0x70, 0x5f, 0x73, 0x72, 0x63, 0x2f, 0x69, 0x6e, 0x63, 0x6c, 0x75, 0x64, 0x65, 0x2f, 0x63
        /*0036*/ 	.byte	0x75, 0x74, 0x65, 0x2f, 0x70, 0x6f, 0x69, 0x6e, 0x74, 0x65, 0x72, 0x5f, 0x66, 0x6c, 0x61, 0x67
        /*0046*/ 	.byte	0x67, 0x65, 0x64, 0x2e, 0x68, 0x70, 0x70, 0x00
	.type		$str$26,@object
	.size		$str$26,($str$25 - $str$26)
$str$26:
        /*004e*/ 	.byte	0x2f, 0x74, 0x6d, 0x70, 0x2f, 0x63, 0x75, 0x74, 0x6c, 0x61, 0x73, 0x73, 0x5f, 0x73, 0x77, 0x65
        /*005e*/ 	.byte	0x65, 0x70, 0x5f, 0x73, 0x72, 0x63, 0x2f, 0x69, 0x6e, 0x63, 0x6c, 0x75, 0x64, 0x65, 0x2f, 0x63
        /*006e*/ 	.byte	0x75, 0x74, 0x65, 0x2f, 0x61, 0x74, 0x6f, 0x6d, 0x2f, 0x63, 0x6f, 0x70, 0x79, 0x5f, 0x74, 0x72
        /*007e*/ 	.byte	0x61, 0x69, 0x74, 0x73, 0x5f, 0x73, 0x6d, 0x31, 0x30, 0x30, 0x2e, 0x68, 0x70, 0x70, 0x00
	.type		$str$25,@object
	.size		$str$25,(__unnamed_1 - $str$25)
$str$25:
        /*008d*/ 	.byte	0x28, 0x28, 0x75, 0x69, 0x6e, 0x74, 0x33, 0x32, 0x5f, 0x74, 0x28, 0x74, 0x68, 0x72, 0x65, 0x61
        /*009d*/ 	.byte	0x64, 0x49, 0x64, 0x78, 0x2e, 0x78, 0x29, 0x20, 0x2f, 0x20, 0x33, 0x32, 0x29, 0x20, 0x25, 0x20
        /*00ad*/ 	.byte	0x34, 0x29, 0x20, 0x3d, 0x3d, 0x20, 0x28, 0x28, 0x28, 0x74, 0x6d, 0x65, 0x6d, 0x5f, 0x61, 0x64
        /*00bd*/ 	.byte	0x64, 0x72, 0x20, 0x3e, 0x3e, 0x20, 0x31, 0x36, 0x29, 0x20, 0x2f, 0x20, 0x33, 0x32, 0x29, 0x20
        /*00cd*/ 	.byte	0x25, 0x20, 0x34, 0x29, 0x00
	.type		__unnamed_1,@object
	.size		__unnamed_1,(__unnamed_2 - __unnamed_1)
__unnamed_1:
        /*00d2*/ 	.byte	0x61, 0x75, 0x74, 0x6f, 0x20, 0x63, 0x75, 0x74, 0x65, 0x3a, 0x3a, 0x61, 0x73, 0x5f, 0x70, 0x6f
        /* <DEDUP_REMOVED lines=24> */
        /*0262*/ 	.byte	0x3c, 0x34, 0x30, 0x39, 0x36, 0x3e, 0x3e, 0x3e, 0x3e, 0x5d, 0x00
	.type		__unnamed_2,@object
	.size		__unnamed_2,(__unnamed_3 - __unnamed_2)
__unnamed_2:
        /* <DEDUP_REMOVED lines=26> */
	.type		__unnamed_3,@object
	.size		__unnamed_3,(.L_3 - __unnamed_3)
__unnamed_3:
        /* <DEDUP_REMOVED lines=40> */
        /*0688*/ 	.byte	0x74, 0x65, 0x3a, 0x3a, 0x43, 0x3c, 0x30, 0x3e, 0x3e, 0x3e, 0x3e, 0x5d, 0x00
.L_3:


//--------------------- .nv.shared._ZN7cutlass13device_kernelINS_4gemm6kernel13GemmUniversalIN4cute5tupleIJiiiiEEENS1_10collective13CollectiveMmaINS1_35MainloopSm100TmaUmmaWarpSpecializedILi3ELi2ELi4ENS5_IJNS4_1CILi1EEESB_SB_EEEEENS5_IJNSA_ILi64EEENSA_ILi256EEENSA_ILi32EEEEEENS_12float_e4m3_tENS5_IJlSB_lEEESI_SJ_NS4_8TiledMMAINS4_8MMA_AtomIJNS4_10MMA_TraitsINS4_19SM100_MMA_F8F6F4_SSEJSI_SI_fSE_SF_NS4_17integral_constantINS4_4UMMA5MajorELSQ_0EEESR_NSO_INSP_7ScaleInELSS_0EEEST_EEEEEENS4_6LayoutISC_NS5_IJNSA_ILi0EEESX_SX_EEEEENS5_IJNS4_10UnderscoreES10_S10_EEEEENS4_13SM90_TMA_LOADENS4_14ComposedLayoutINS4_7SwizzleILi1ELi4ELi3EEENS4_18smem_ptr_flag_bitsILi8EEENSW_INS5_IJNSA_ILi8EEESG_EEENS5_IJSG_SB_EEEEEEEvNS4_8identityES13_S1D_vS1E_EENS_8epilogue10collective18CollectiveEpilogueINS1G_23Sm100TmaWarpSpecializedILi4ELi2ELi32ELb0ELb0EEEJSH_NS5_IJNSW_ISE_SB_EES1L_EEESI_SJ_SI_SJ_NS1G_6fusion15FusionCallbacksIS1K_NS1N_17LinearCombinationISI_fSI_fLNS_15FloatRoundStyleE2EEESH_S1M_JEEENS4_5SM1004TMEM4LOAD26SM100_TMEM_LOAD_16dp32b32xES13_NS14_INS15_ILi2ELi4ELi3EEES18_NSW_INS5_IJS19_SE_EEENS5_IJSE_SB_EEEEEEENS4_39AutoVectorizingCopyWithAssumedAlignmentILi128EEENS4_14SM90_TMA_STOREES21_S23_S23_EEEvvEEEEvNT_6ParamsE --------------------------
	.section	.nv.shared._ZN7cutlass13device_kernelINS_4gemm6kernel13GemmUniversalIN4cute5tupleIJiiiiEEENS1_10collective13CollectiveMmaINS1_35MainloopSm100TmaUmmaWarpSpecializedILi3ELi2ELi4ENS5_IJNS4_1CILi1EEESB_SB_EEEEENS5_IJNSA_ILi64EEENSA_ILi256EEENSA_ILi32EEEEEENS_12float_e4m3_tENS5_IJlSB_lEEESI_SJ_NS4_8TiledMMAINS4_8MMA_AtomIJNS4_10MMA_TraitsINS4_19SM100_MMA_F8F6F4_SSEJSI_SI_fSE_SF_NS4_17integral_constantINS4_4UMMA5MajorELSQ_0EEESR_NSO_INSP_7ScaleInELSS_0EEEST_EEEEEENS4_6LayoutISC_NS5_IJNSA_ILi0EEESX_SX_EEEEENS5_IJNS4_10UnderscoreES10_S10_EEEEENS4_13SM90_TMA_LOADENS4_14ComposedLayoutINS4_7SwizzleILi1ELi4ELi3EEENS4_18smem_ptr_flag_bitsILi8EEENSW_INS5_IJNSA_ILi8EEESG_EEENS5_IJSG_SB_EEEEEEEvNS4_8identityES13_S1D_vS1E_EENS_8epilogue10collective18CollectiveEpilogueINS1G_23Sm100TmaWarpSpecializedILi4ELi2ELi32ELb0ELb0EEEJSH_NS5_IJNSW_ISE_SB_EES1L_EEESI_SJ_SI_SJ_NS1G_6fusion15FusionCallbacksIS1K_NS1N_17LinearCombinationISI_fSI_fLNS_15FloatRoundStyleE2EEESH_S1M_JEEENS4_5SM1004TMEM4LOAD26SM100_TMEM_LOAD_16dp32b32xES13_NS14_INS15_ILi2ELi4ELi3EEES18_NSW_INS5_IJS19_SE_EEENS5_IJSE_SB_EEEEEEENS4_39AutoVectorizingCopyWithAssumedAlignmentILi128EEENS4_14SM90_TMA_STOREES21_S23_S23_EEEvvEEEEvNT_6ParamsE,"aw",@nobits
	.sectionflags	@""
	.align	16
	.zero		1024


//--------------------- .nv.shared.reserved.0     --------------------------
	.section	.nv.shared.reserved.0,"aw",@nobits
	.weak		__nv_reservedSMEM_offset_0_alias
	.size		__nv_reservedSMEM_offset_0_alias, 0, 64
	.other		__nv_reservedSMEM_offset_0_alias,@"STO_CUDA_RESERVED_SHARED STV_DEFAULT"
__nv_reservedSMEM_offset_0_alias:
	.zero		0
.nv.shared.reserved.0:
	.zero		64
	.weak		__nv_reservedSMEM_tcgen05_partition
	.type		__nv_reservedSMEM_tcgen05_partition,@object
	.size		__nv_reservedSMEM_tcgen05_partition,(.L_0 - __nv_reservedSMEM_tcgen05_partition)
__nv_reservedSMEM_tcgen05_partition:
	.zero		32
.L_0:


//--------------------- .nv.global                --------------------------
	.section	.nv.global,"aw",@nobits
.nv.global:
	.type		_ZN40_INTERNAL_58356fcc_4_k_cu_50e5ee59_267634cute1_E,@object
	.size		_ZN40_INTERNAL_58356fcc_4_k_cu_50e5ee59_267634cute1_E,(_ZN40_INTERNAL_58356fcc_4_k_cu_50e5ee59_267634cuda3std3__45__cpo6cbeginE - _ZN40_INTERNAL_58356fcc_4_k_cu_50e5ee59_267634cute1_E)
_ZN40_INTERNAL_58356fcc_4_k_cu_50e5ee59_267634cute1_E:
	.zero		1
	.type		_ZN40_INTERNAL_58356fcc_4_k_cu_50e5ee59_267634cuda3std3__45__cpo6cbeginE,@object
	.size		_ZN40_INTERNAL_58356fcc_4_k_cu_50e5ee59_267634cuda3std3__45__cpo6cbeginE,(_ZN40_INTERNAL_58356fcc_4_k_cu_50e5ee59_267634cuda3std3__48in_placeE - _ZN40_INTERNAL_58356fcc_4_k_cu_50e5ee59_267634cuda3std3__45__cpo6cbeginE)
_ZN40_INTERNAL_58356fcc_4_k_cu_50e5ee59_267634cuda3std3__45__cpo6cbeginE:
	.zero		1
	.type		_ZN40_INTERNAL_58356fcc_4_k_cu_50e5ee59_267634cuda3std3__48in_placeE,@object
	.size		_ZN40_INTERNAL_58356fcc_4_k_cu_50e5ee59_267634cuda3std3__48in_placeE,(_ZN40_INTERNAL_58356fcc_4_k_cu_50e5ee59_267634cuda3std6ranges3__45__cpo9iter_moveE - _ZN40_INTERNAL_58356fcc_4_k_cu_50e5ee59_267634cuda3std3__48in_placeE)
_ZN40_INTERNAL_58356fcc_4_k_cu_50e5ee59_267634cuda3std3__48in_placeE:
	.zero		1
	.type		_ZN40_INTERNAL_58356fcc_4_k_cu_50e5ee59_267634cuda3std6ranges3__45__cpo9iter_moveE,@object
	.size		_ZN40_INTERNAL_58356fcc_4_k_cu_50e5ee59_267634cuda3std6ranges3__45__cpo9iter_moveE,(_ZN40_INTERNAL_58356fcc_4_k_cu_50e5ee59_267634cuda3std3__45__cpo5beginE - _ZN40_INTERNAL_58356fcc_4_k_cu_50e5ee59_267634cuda3std6ranges3__45__cpo9iter_moveE)
_ZN40_INTERNAL_58356fcc_4_k_cu_50e5ee59_267634cuda3std6ranges3__45__cpo9iter_moveE:
	.zero		1
	.type		_ZN40_INTERNAL_58356fcc_4_k_cu_50e5ee59_267634cuda3std3__45__cpo5beginE,@object
	.size		_ZN40_INTERNAL_58356fcc_4_k_cu_50e5ee59_267634cuda3std3__45__cpo5beginE,(_ZN40_INTERNAL_58356fcc_4_k_cu_50e5ee59_267634cuda3std3__442_GLOBAL__N__58356fcc_4_k_cu_50e5ee59_267636ignoreE - _ZN40_INTERNAL_58356fcc_4_k_cu_50e5ee59_267634cuda3std3__45__cpo5beginE)
_ZN40_INTERNAL_58356fcc_4_k_cu_50e5ee59_267634cuda3std3__45__cpo5beginE:
	.zero		1
	.type		_ZN40_INTERNAL_58356fcc_4_k_cu_50e5ee59_267634cuda3std3__442_GLOBAL__N__58356fcc_4_k_cu_50e5ee59_267636ignoreE,@object
	.size		_ZN40_INTERNAL_58356fcc_4_k_cu_50e5ee59_267634cuda3std3__442_GLOBAL__N__58356fcc_4_k_cu_50e5ee59_267636ignoreE,(_ZN40_INTERNAL_58356fcc_4_k_cu_50e5ee59_267634cute7productE - _ZN40_INTERNAL_58356fcc_4_k_cu_50e5ee59_267634cuda3std3__442_GLOBAL__N__58356fcc_4_k_cu_50e5ee59_267636ignoreE)
_ZN40_INTERNAL_58356fcc_4_k_cu_50e5ee59_267634cuda3std3__442_GLOBAL__N__58356fcc_4_k_cu_50e5ee59_267636ignoreE:
	.zero		1
	.type		_ZN40_INTERNAL_58356fcc_4_k_cu_50e5ee59_267634cute7productE,@object
	.size		_ZN40_INTERNAL_58356fcc_4_k_cu_50e5ee59_267634cute7productE,(_ZN40_INTERNAL_58356fcc_4_k_cu_50e5ee59_267634cuda3std3__45__cpo3endE - _ZN40_INTERNAL_58356fcc_4_k_cu_50e5ee59_267634cute7productE)
_ZN40_INTERNAL_58356fcc_4_k_cu_50e5ee59_267634cute7productE:
	.zero		1
	.type		_ZN40_INTERNAL_58356fcc_4_k_cu_50e5ee59_267634cuda3std3__45__cpo3endE,@object
	.size		_ZN40_INTERNAL_58356fcc_4_k_cu_50e5ee59_267634cuda3std3__45__cpo3endE,(_ZN40_INTERNAL_58356fcc_4_k_cu_50e5ee59_267634cuda3std3__419piecewise_constructE - _ZN40_INTERNAL_58356fcc_4_k_cu_50e5ee59_267634cuda3std3__45__cpo3endE)
_ZN40_INTERNAL_58356fcc_4_k_cu_50e5ee59_267634cuda3std3__45__cpo3endE:
	.zero		1
	.type		_ZN40_INTERNAL_58356fcc_4_k_cu_50e5ee59_267634cuda3std3__419piecewise_constructE,@object
	.size		_ZN40_INTERNAL_58356fcc_4_k_cu_50e5ee59_267634cuda3std3__419piecewise_constructE,(_ZN40_INTERNAL_58356fcc_4_k_cu_50e5ee59_267634cuda3std3__45__cpo4cendE - _ZN40_INTERNAL_58356fcc_4_k_cu_50e5ee59_267634cuda3std3__419piecewise_constructE)
_ZN40_INTERNAL_58356fcc_4_k_cu_50e5ee59_267634cuda3std3__419piecewise_constructE:
	.zero		1
	.type		_ZN40_INTERNAL_58356fcc_4_k_cu_50e5ee59_267634cuda3std3__45__cpo4cendE,@object
	.size		_ZN40_INTERNAL_58356fcc_4_k_cu_50e5ee59_267634cuda3std3__45__cpo4cendE,(_ZN40_INTERNAL_58356fcc_4_k_cu_50e5ee59_267634cuda3std6ranges3__45__cpo4swapE - _ZN40_INTERNAL_58356fcc_4_k_cu_50e5ee59_267634cuda3std3__45__cpo4cendE)
_ZN40_INTERNAL_58356fcc_4_k_cu_50e5ee59_267634cuda3std3__45__cpo4cendE:
	.zero		1
	.type		_ZN40_INTERNAL_58356fcc_4_k_cu_50e5ee59_267634cuda3std6ranges3__45__cpo4swapE,@object
	.size		_ZN40_INTERNAL_58356fcc_4_k_cu_50e5ee59_267634cuda3std6ranges3__45__cpo4swapE,(.L_11 - _ZN40_INTERNAL_58356fcc_4_k_cu_50e5ee59_267634cuda3std6ranges3__45__cpo4swapE)
_ZN40_INTERNAL_58356fcc_4_k_cu_50e5ee59_267634cuda3std6ranges3__45__cpo4swapE:
	.zero		1
.L_11:


//--------------------- .nv.constant0._ZN7cutlass13device_kernelINS_4gemm6kernel13GemmUniversalIN4cute5tupleIJiiiiEEENS1_10collective13CollectiveMmaINS1_35MainloopSm100TmaUmmaWarpSpecializedILi3ELi2ELi4ENS5_IJNS4_1CILi1EEESB_SB_EEEEENS5_IJNSA_ILi64EEENSA_ILi256EEENSA_ILi32EEEEEENS_12float_e4m3_tENS5_IJlSB_lEEESI_SJ_NS4_8TiledMMAINS4_8MMA_AtomIJNS4_10MMA_TraitsINS4_19SM100_MMA_F8F6F4_SSEJSI_SI_fSE_SF_NS4_17integral_constantINS4_4UMMA5MajorELSQ_0EEESR_NSO_INSP_7ScaleInELSS_0EEEST_EEEEEENS4_6LayoutISC_NS5_IJNSA_ILi0EEESX_SX_EEEEENS5_IJNS4_10UnderscoreES10_S10_EEEEENS4_13SM90_TMA_LOADENS4_14ComposedLayoutINS4_7SwizzleILi1ELi4ELi3EEENS4_18smem_ptr_flag_bitsILi8EEENSW_INS5_IJNSA_ILi8EEESG_EEENS5_IJSG_SB_EEEEEEEvNS4_8identityES13_S1D_vS1E_EENS_8epilogue10collective18CollectiveEpilogueINS1G_23Sm100TmaWarpSpecializedILi4ELi2ELi32ELb0ELb0EEEJSH_NS5_IJNSW_ISE_SB_EES1L_EEESI_SJ_SI_SJ_NS1G_6fusion15FusionCallbacksIS1K_NS1N_17LinearCombinationISI_fSI_fLNS_15FloatRoundStyleE2EEESH_S1M_JEEENS4_5SM1004TMEM4LOAD26SM100_TMEM_LOAD_16dp32b32xES13_NS14_INS15_ILi2ELi4ELi3EEES18_NSW_INS5_IJS19_SE_EEENS5_IJSE_SB_EEEEEEENS4_39AutoVectorizingCopyWithAssumedAlignmentILi128EEENS4_14SM90_TMA_STOREES21_S23_S23_EEEvvEEEEvNT_6ParamsE --------------------------
	.section	.nv.constant0._ZN7cutlass13device_kernelINS_4gemm6kernel13GemmUniversalIN4cute5tupleIJiiiiEEENS1_10collective13CollectiveMmaINS1_35MainloopSm100TmaUmmaWarpSpecializedILi3ELi2ELi4ENS5_IJNS4_1CILi1EEESB_SB_EEEEENS5_IJNSA_ILi64EEENSA_ILi256EEENSA_ILi32EEEEEENS_12float_e4m3_tENS5_IJlSB_lEEESI_SJ_NS4_8TiledMMAINS4_8MMA_AtomIJNS4_10MMA_TraitsINS4_19SM100_MMA_F8F6F4_SSEJSI_SI_fSE_SF_NS4_17integral_constantINS4_4UMMA5MajorELSQ_0EEESR_NSO_INSP_7ScaleInELSS_0EEEST_EEEEEENS4_6LayoutISC_NS5_IJNSA_ILi0EEESX_SX_EEEEENS5_IJNS4_10UnderscoreES10_S10_EEEEENS4_13SM90_TMA_LOADENS4_14ComposedLayoutINS4_7SwizzleILi1ELi4ELi3EEENS4_18smem_ptr_flag_bitsILi8EEENSW_INS5_IJNSA_ILi8EEESG_EEENS5_IJSG_SB_EEEEEEEvNS4_8identityES13_S1D_vS1E_EENS_8epilogue10collective18CollectiveEpilogueINS1G_23Sm100TmaWarpSpecializedILi4ELi2ELi32ELb0ELb0EEEJSH_NS5_IJNSW_ISE_SB_EES1L_EEESI_SJ_SI_SJ_NS1G_6fusion15FusionCallbacksIS1K_NS1N_17LinearCombinationISI_fSI_fLNS_15FloatRoundStyleE2EEESH_S1M_JEEENS4_5SM1004TMEM4LOAD26SM100_TMEM_LOAD_16dp32b32xES13_NS14_INS15_ILi2ELi4ELi3EEES18_NSW_INS5_IJS19_SE_EEENS5_IJSE_SB_EEEEEEENS4_39AutoVectorizingCopyWithAssumedAlignmentILi128EEENS4_14SM90_TMA_STOREES21_S23_S23_EEEvvEEEEvNT_6ParamsE,"a",@progbits
	.sectionflags	@""
	.align	4
.nv.constant0._ZN7cutlass13device_kernelINS_4gemm6kernel13GemmUniversalIN4cute5tupleIJiiiiEEENS1_10collective13CollectiveMmaINS1_35MainloopSm100TmaUmmaWarpSpecializedILi3ELi2ELi4ENS5_IJNS4_1CILi1EEESB_SB_EEEEENS5_IJNSA_ILi64EEENSA_ILi256EEENSA_ILi32EEEEEENS_12float_e4m3_tENS5_IJlSB_lEEESI_SJ_NS4_8TiledMMAINS4_8MMA_AtomIJNS4_10MMA_TraitsINS4_19SM100_MMA_F8F6F4_SSEJSI_SI_fSE_SF_NS4_17integral_constantINS4_4UMMA5MajorELSQ_0EEESR_NSO_INSP_7ScaleInELSS_0EEEST_EEEEEENS4_6LayoutISC_NS5_IJNSA_ILi0EEESX_SX_EEEEENS5_IJNS4_10UnderscoreES10_S10_EEEEENS4_13SM90_TMA_LOADENS4_14ComposedLayoutINS4_7SwizzleILi1ELi4ELi3EEENS4_18smem_ptr_flag_bitsILi8EEENSW_INS5_IJNSA_ILi8EEESG_EEENS5_IJSG_SB_EEEEEEEvNS4_8identityES13_S1D_vS1E_EENS_8epilogue10collective18CollectiveEpilogueINS1G_23Sm100TmaWarpSpecializedILi4ELi2ELi32ELb0ELb0EEEJSH_NS5_IJNSW_ISE_SB_EES1L_EEESI_SJ_SI_SJ_NS1G_6fusion15FusionCallbacksIS1K_NS1N_17LinearCombinationISI_fSI_fLNS_15FloatRoundStyleE2EEESH_S1M_JEEENS4_5SM1004TMEM4LOAD26SM100_TMEM_LOAD_16dp32b32xES13_NS14_INS15_ILi2ELi4ELi3EEES18_NSW_INS5_IJS19_SE_EEENS5_IJSE_SB_EEEEEEENS4_39AutoVectorizingCopyWithAssumedAlignmentILi128EEENS4_14SM90_TMA_STOREES21_S23_S23_EEEvvEEEEvNT_6ParamsE:
	.zero		2944


//--------------------- SYMBOLS --------------------------

	.type		.nv.reservedSmem.offset0,@object
	.size		.nv.reservedSmem.offset0,0x4
	.type		.nv.reservedSmem.cap,@object
	.size		.nv.reservedSmem.cap,0x4
	.type		__assertfail,@function
